def attn_fwd(
    Q,
    K,
    V,
    Out,
    Lse,
    sm_scale,
    stride_qz,
    stride_qh,
    stride_qm,
    stride_qk,
    stride_kz,
    stride_kh,
    stride_kn,
    stride_kk,
    stride_vz,
    stride_vh,
    stride_vn,
    stride_vk,
    stride_oz,
    stride_oh,
    stride_om,
    stride_ok,
    seqlen_q,
    seqlen_k,
    BLOCK_M: tl.constexpr,
    BLOCK_N: tl.constexpr,
    HEAD_DIM: tl.constexpr,
    CAUSAL: tl.constexpr,
):
    start_m = tl.program_id(0)
    off_hz = tl.program_id(1)
    q_off = off_hz * stride_qh
    k_off = off_hz * stride_kh
    v_off = off_hz * stride_vh
    offs_m = start_m * BLOCK_M + tl.arange(0, BLOCK_M)
    offs_d = tl.arange(0, HEAD_DIM)
    offs_n = tl.arange(0, BLOCK_N)
    q_ptrs = Q + q_off + offs_m[:, None] * stride_qm + offs_d[None, :] * stride_qk
    k_ptrs = K + k_off + offs_d[:, None] * stride_kk + offs_n[None, :] * stride_kn
    v_ptrs = V + v_off + offs_n[:, None] * stride_vn + offs_d[None, :] * stride_vk
    m_i = tl.full([BLOCK_M], float("-inf"), dtype=tl.float32)
    l_i = tl.zeros([BLOCK_M], dtype=tl.float32) + 1.0
    acc = tl.zeros([BLOCK_M, HEAD_DIM], dtype=tl.float32)
    q = tl.load(q_ptrs)
    acc, l_i, m_i = _attn_fwd_inner(
        acc,
        l_i,
        m_i,
        q,
        k_ptrs,
        v_ptrs,
        sm_scale,
        stride_kn,
        stride_vn,
        start_m,
        seqlen_k,
        BLOCK_M,
        BLOCK_N,
        HEAD_DIM,
        CAUSAL,
    )
    acc = acc / l_i[:, None]
    lse = m_i + tl.math.log2(l_i) / 1.4426950408889634
    o_ptrs = (
        Out
        + off_hz * stride_oh
        + offs_m[:, None] * stride_om
        + offs_d[None, :] * stride_ok
    )
    tl.store(o_ptrs, acc.to(Out.dtype.element_ty))
    tl.store(Lse + off_hz * seqlen_q + offs_m, lse)

# config = {"BLOCK_M": 64, "BLOCK_N": 128, "HEAD_DIM": 128, "arch": "sm_100", "causal": false, "dtype": "bf16", "num_stages": 2, "num_warps": 8}
# arch = sm_100


// ===== COMPILED SASS (sm_100a) =====

	.target	sm_100a

	.elftype	@"ET_EXEC"


//--------------------- .note.nv.tkinfo           --------------------------
	.section	.note.nv.tkinfo,"",@"SHT_NOTE"
	.sectionflags	@"SHF_NOTE_NV_TKINFO"
	.tkinfo
        /*0018*/ 	.word	0x00000081
        /*0030*/ 	.string	""
        /*0030*/ 	.string	"ptxas-blackwell"
        /*0030*/ 	.string	"Cuda compilation tools, release 12.9, V12.9.86"
        /*0030*/ 	.string	"Build cuda_12.9.r12.9/compiler.36037853_0"
        /*0030*/ 	.string	"-v  -suppress-debug-info  -lineinfo  -arch sm_100a "



//--------------------- .note.nv.cuver            --------------------------
	.section	.note.nv.cuver,"",@"SHT_NOTE"
	.sectionflags	@"SHF_NOTE_NV_CUVER"
        /*0018*/ 	.short	0x0001
        /*001a*/ 	.short	0x0064
        /*001c*/ 	.short	0x0001
        /*001e*/ 	.short	0x0000
        /*0020*/ 	.short	0x0001
        /*0022*/ 	.short	0x0000


//--------------------- .nv.info                  --------------------------
	.section	.nv.info,"",@"SHT_CUDA_INFO"
	.align	4


	//----- nvinfo : EIATTR_REGCOUNT
	.align		4
        /*0000*/ 	.byte	0x04, 0x2f
        /*0002*/ 	.short	(.L_5 - .L_4)
	.align		4
.L_4:
        /*0004*/ 	.word	index@(attn_fwd)
        /*0008*/ 	.word	0x000000ff


	//----- nvinfo : EIATTR_FRAME_SIZE
	.align		4
.L_5:
        /*000c*/ 	.byte	0x04, 0x11
        /*000e*/ 	.short	(.L_7 - .L_6)
	.align		4
.L_6:
        /*0010*/ 	.word	index@($__internal_2_$__cuda_sm10x_tcgen05_guardrail_trap_unallocated_columns_being_dealloced)
        /*0014*/ 	.word	0x00000200


	//----- nvinfo : EIATTR_FRAME_SIZE
	.align		4
.L_7:
        /*0018*/ 	.byte	0x04, 0x11
        /*001a*/ 	.short	(.L_9 - .L_8)
	.align		4
.L_8:
        /*001c*/ 	.word	index@($__internal_1_$__cuda_sm10x_tcgen05_guardrail_trap_phase_invalid_during_alloc)
        /*0020*/ 	.word	0x00000200


	//----- nvinfo : EIATTR_FRAME_SIZE
	.align		4
.L_9:
        /*0024*/ 	.byte	0x04, 0x11
        /*0026*/ 	.short	(.L_11 - .L_10)
	.align		4
.L_10:
        /*0028*/ 	.word	index@($__internal_0_$__cuda_sm10x_tcgen05_guardrail_trap_col_being_dealloced_not_returned_by_alloc)
        /*002c*/ 	.word	0x00000200


	//----- nvinfo : EIATTR_FRAME_SIZE
	.align		4
.L_11:
        /*0030*/ 	.byte	0x04, 0x11
        /*0032*/ 	.short	(.L_13 - .L_12)
	.align		4
.L_12:
        /*0034*/ 	.word	index@(attn_fwd)
        /*0038*/ 	.word	0x00000200


	//----- nvinfo : EIATTR_MIN_STACK_SIZE
	.align		4
.L_13:
        /*003c*/ 	.byte	0x04, 0x12
        /*003e*/ 	.short	(.L_15 - .L_14)
	.align		4
.L_14:
        /*0040*/ 	.word	index@(attn_fwd)
        /*0044*/ 	.word	0x00000200
.L_15:


//--------------------- .nv.info.attn_fwd         --------------------------
	.section	.nv.info.attn_fwd,"",@"SHT_CUDA_INFO"
	.sectionflags	@""
	.align	4


	//----- nvinfo : EIATTR_CUDA_API_VERSION
	.align		4
        /*0000*/ 	.byte	0x04, 0x37
        /*0002*/ 	.short	(.L_17 - .L_16)
.L_16:
        /*0004*/ 	.word	0x00000081


	//----- nvinfo : EIATTR_KPARAM_INFO
	.align		4
.L_17:
        /*0008*/ 	.byte	0x04, 0x17
        /*000a*/ 	.short	(.L_19 - .L_18)
.L_18:
        /*000c*/ 	.word	0x00000000
        /*0010*/ 	.short	0x0019
        /*0012*/ 	.short	0x0080
        /*0014*/ 	.byte	0x00, 0xf4, 0x21, 0x00


	//----- nvinfo : EIATTR_KPARAM_INFO
	.align		4
.L_19:
        /*0018*/ 	.byte	0x04, 0x17
        /*001a*/ 	.short	(.L_21 - .L_20)
.L_20:
        /*001c*/ 	.word	0x00000000
        /*0020*/ 	.short	0x0018
        /*0022*/ 	.short	0x0078
        /*0024*/ 	.byte	0x00, 0xf4, 0x21, 0x00


	//----- nvinfo : EIATTR_KPARAM_INFO
	.align		4
.L_21:
        /*0028*/ 	.byte	0x04, 0x17
        /*002a*/ 	.short	(.L_23 - .L_22)
.L_22:
        /*002c*/ 	.word	0x00000000
        /*0030*/ 	.short	0x0017
        /*0032*/ 	.short	0x0070
        /*0034*/ 	.byte	0x00, 0xf0, 0x11, 0x00


	//----- nvinfo : EIATTR_KPARAM_INFO
	.align		4
.L_23:
        /*0038*/ 	.byte	0x04, 0x17
        /*003a*/ 	.short	(.L_25 - .L_24)
.L_24:
        /*003c*/ 	.word	0x00000000
        /*0040*/ 	.short	0x0016
        /*0042*/ 	.short	0x006c
        /*0044*/ 	.byte	0x00, 0xf0, 0x11, 0x00


	//----- nvinfo : EIATTR_KPARAM_INFO
	.align		4
.L_25:
        /*0048*/ 	.byte	0x04, 0x17
        /*004a*/ 	.short	(.L_27 - .L_26)
.L_26:
        /*004c*/ 	.word	0x00000000
        /*0050*/ 	.short	0x0015
        /*0052*/ 	.short	0x0068
        /*0054*/ 	.byte	0x00, 0xf0, 0x11, 0x00


	//----- nvinfo : EIATTR_KPARAM_INFO
	.align		4
.L_27:
        /*0058*/ 	.byte	0x04, 0x17
        /*005a*/ 	.short	(.L_29 - .L_28)
.L_28:
        /*005c*/ 	.word	0x00000000
        /*0060*/ 	.short	0x0014
        /*0062*/ 	.short	0x0064
        /*0064*/ 	.byte	0x00, 0xf0, 0x11, 0x00


	//----- nvinfo : EIATTR_KPARAM_INFO
	.align		4
.L_29:
        /*0068*/ 	.byte	0x04, 0x17
        /*006a*/ 	.short	(.L_31 - .L_30)
.L_30:
        /*006c*/ 	.word	0x00000000
        /*0070*/ 	.short	0x0013
        /*0072*/ 	.short	0x0060
        /*0074*/ 	.byte	0x00, 0xf0, 0x11, 0x00


	//----- nvinfo : EIATTR_KPARAM_INFO
	.align		4
.L_31:
        /*0078*/ 	.byte	0x04, 0x17
        /*007a*/ 	.short	(.L_33 - .L_32)
.L_32:
        /*007c*/ 	.word	0x00000000
        /*0080*/ 	.short	0x0012
        /*0082*/ 	.short	0x005c
        /*0084*/ 	.byte	0x00, 0xf0, 0x11, 0x00


	//----- nvinfo : EIATTR_KPARAM_INFO
	.align		4
.L_33:
        /*0088*/ 	.byte	0x04, 0x17
        /*008a*/ 	.short	(.L_35 - .L_34)
.L_34:
        /*008c*/ 	.word	0x00000000
        /*0090*/ 	.short	0x0011
        /*0092*/ 	.short	0x0058
        /*0094*/ 	.byte	0x00, 0xf0, 0x11, 0x00


	//----- nvinfo : EIATTR_KPARAM_INFO
	.align		4
.L_35:
        /*0098*/ 	.byte	0x04, 0x17
        /*009a*/ 	.short	(.L_37 - .L_36)
.L_36:
        /*009c*/ 	.word	0x00000000
        /*00a0*/ 	.short	0x0010
        /*00a2*/ 	.short	0x0054
        /*00a4*/ 	.byte	0x00, 0xf0, 0x11, 0x00


	//----- nvinfo : EIATTR_KPARAM_INFO
	.align		4
.L_37:
        /*00a8*/ 	.byte	0x04, 0x17
        /*00aa*/ 	.short	(.L_39 - .L_38)
.L_38:
        /*00ac*/ 	.word	0x00000000
        /*00b0*/ 	.short	0x000f
        /*00b2*/ 	.short	0x0050
        /*00b4*/ 	.byte	0x00, 0xf0, 0x11, 0x00


	//----- nvinfo : EIATTR_KPARAM_INFO
	.align		4
.L_39:
        /*00b8*/ 	.byte	0x04, 0x17
        /*00ba*/ 	.short	(.L_41 - .L_40)
.L_40:
        /*00bc*/ 	.word	0x00000000
        /*00c0*/ 	.short	0x000e
        /*00c2*/ 	.short	0x004c
        /*00c4*/ 	.byte	0x00, 0xf0, 0x11, 0x00


	//----- nvinfo : EIATTR_KPARAM_INFO
	.align		4
.L_41:
        /*00c8*/ 	.byte	0x04, 0x17
        /*00ca*/ 	.short	(.L_43 - .L_42)
.L_42:
        /*00cc*/ 	.word	0x00000000
        /*00d0*/ 	.short	0x000d
        /*00d2*/ 	.short	0x0048
        /*00d4*/ 	.byte	0x00, 0xf0, 0x11, 0x00


	//----- nvinfo : EIATTR_KPARAM_INFO
	.align		4
.L_43:
        /*00d8*/ 	.byte	0x04, 0x17
        /*00da*/ 	.short	(.L_45 - .L_44)
.L_44:
        /*00dc*/ 	.word	0x00000000
        /*00e0*/ 	.short	0x000c
        /*00e2*/ 	.short	0x0044
        /*00e4*/ 	.byte	0x00, 0xf0, 0x11, 0x00


	//----- nvinfo : EIATTR_KPARAM_INFO
	.align		4
.L_45:
        /*00e8*/ 	.byte	0x04, 0x17
        /*00ea*/ 	.short	(.L_47 - .L_46)
.L_46:
        /*00ec*/ 	.word	0x00000000
        /*00f0*/ 	.short	0x000b
        /*00f2*/ 	.short	0x0040
        /*00f4*/ 	.byte	0x00, 0xf0, 0x11, 0x00


	//----- nvinfo : EIATTR_KPARAM_INFO
	.align		4
.L_47:
        /*00f8*/ 	.byte	0x04, 0x17
        /*00fa*/ 	.short	(.L_49 - .L_48)
.L_48:
        /*00fc*/ 	.word	0x00000000
        /*0100*/ 	.short	0x000a
        /*0102*/ 	.short	0x003c
        /*0104*/ 	.byte	0x00, 0xf0, 0x11, 0x00


	//----- nvinfo : EIATTR_KPARAM_INFO
	.align		4
.L_49:
        /*0108*/ 	.byte	0x04, 0x17
        /*010a*/ 	.short	(.L_51 - .L_50)
.L_50:
        /*010c*/ 	.word	0x00000000
        /*0110*/ 	.short	0x0009
        /*0112*/ 	.short	0x0038
        /*0114*/ 	.byte	0x00, 0xf0, 0x11, 0x00


	//----- nvinfo : EIATTR_KPARAM_INFO
	.align		4
.L_51:
        /*0118*/ 	.byte	0x04, 0x17
        /*011a*/ 	.short	(.L_53 - .L_52)
.L_52:
        /*011c*/ 	.word	0x00000000
        /*0120*/ 	.short	0x0008
        /*0122*/ 	.short	0x0034
        /*0124*/ 	.byte	0x00, 0xf0, 0x11, 0x00


	//----- nvinfo : EIATTR_KPARAM_INFO
	.align		4
.L_53:
        /*0128*/ 	.byte	0x04, 0x17
        /*012a*/ 	.short	(.L_55 - .L_54)
.L_54:
        /*012c*/ 	.word	0x00000000
        /*0130*/ 	.short	0x0007
        /*0132*/ 	.short	0x0030
        /*0134*/ 	.byte	0x00, 0xf0, 0x11, 0x00


	//----- nvinfo : EIATTR_KPARAM_INFO
	.align		4
.L_55:
        /*0138*/ 	.byte	0x04, 0x17
        /*013a*/ 	.short	(.L_57 - .L_56)
.L_56:
        /*013c*/ 	.word	0x00000000
        /*0140*/ 	.short	0x0006
        /*0142*/ 	.short	0x002c
        /*0144*/ 	.byte	0x00, 0xf0, 0x11, 0x00


	//----- nvinfo : EIATTR_KPARAM_INFO
	.align		4
.L_57:
        /*0148*/ 	.byte	0x04, 0x17
        /*014a*/ 	.short	(.L_59 - .L_58)
.L_58:
        /*014c*/ 	.word	0x00000000
        /*0150*/ 	.short	0x0005
        /*0152*/ 	.short	0x0028
        /*0154*/ 	.byte	0x00, 0xf0, 0x11, 0x00


	//----- nvinfo : EIATTR_KPARAM_INFO
	.align		4
.L_59:
        /*0158*/ 	.byte	0x04, 0x17
        /*015a*/ 	.short	(.L_61 - .L_60)
.L_60:
        /*015c*/ 	.word	0x00000000
        /*0160*/ 	.short	0x0004
        /*0162*/ 	.short	0x0020
        /*0164*/ 	.byte	0x00, 0xf4, 0x21, 0x00


	//----- nvinfo : EIATTR_KPARAM_INFO
	.align		4
.L_61:
        /*0168*/ 	.byte	0x04, 0x17
        /*016a*/ 	.short	(.L_63 - .L_62)
.L_62:
        /*016c*/ 	.word	0x00000000
        /*0170*/ 	.short	0x0003
        /*0172*/ 	.short	0x0018
        /*0174*/ 	.byte	0x00, 0xf4, 0x21, 0x00


	//----- nvinfo : EIATTR_KPARAM_INFO
	.align		4
.L_63:
        /*0178*/ 	.byte	0x04, 0x17
        /*017a*/ 	.short	(.L_65 - .L_64)
.L_64:
        /*017c*/ 	.word	0x00000000
        /*0180*/ 	.short	0x0002
        /*0182*/ 	.short	0x0010
        /*0184*/ 	.byte	0x00, 0xf4, 0x21, 0x00


	//----- nvinfo : EIATTR_KPARAM_INFO
	.align		4
.L_65:
        /*0188*/ 	.byte	0x04, 0x17
        /*018a*/ 	.short	(.L_67 - .L_66)
.L_66:
        /*018c*/ 	.word	0x00000000
        /*0190*/ 	.short	0x0001
        /*0192*/ 	.short	0x0008
        /*0194*/ 	.byte	0x00, 0xf4, 0x21, 0x00


	//----- nvinfo : EIATTR_KPARAM_INFO
	.align		4
.L_67:
        /*0198*/ 	.byte	0x04, 0x17
        /*019a*/ 	.short	(.L_69 - .L_68)
.L_68:
        /*019c*/ 	.word	0x00000000
        /*01a0*/ 	.short	0x0000
        /*01a2*/ 	.short	0x0000
        /*01a4*/ 	.byte	0x00, 0xf4, 0x21, 0x00


	//----- nvinfo : EIATTR_AT_ENTRY_FRAGMENTS
	.align		4
.L_69:
        /*01a8*/ 	.byte	0x04, 0x4f
        /*01aa*/ 	.short	(.L_71 - .L_70)


	//   ....[0]....
.L_70:
        /*01ac*/ 	.word	0x00000004


	//----- nvinfo : EIATTR_RESERVED_SMEM_USED
	.align		4
.L_71:
        /*01b0*/ 	.byte	0x01, 0x41
	.zero		2


	//----- nvinfo : EIATTR_SPARSE_MMA_MASK
	.align		4
        /*01b4*/ 	.byte	0x03, 0x50
        /*01b6*/ 	.short	0x0000


	//----- nvinfo : EIATTR_TCGEN05_1CTA_USED
	.align		4
        /*01b8*/ 	.byte	0x01, 0x51
	.zero		2


	//----- nvinfo : EIATTR_MAXREG_COUNT
	.align		4
        /*01bc*/ 	.byte	0x03, 0x1b
        /*01be*/ 	.short	0x00ff


	//----- nvinfo : EIATTR_NUM_BARRIERS
	.align		4
        /*01c0*/ 	.byte	0x02, 0x4c
        /*01c2*/ 	.byte	0x01
	.zero		1


	//----- nvinfo : EIATTR_ANNOTATIONS
	.align		4
        /*01c4*/ 	.byte	0x04, 0x55
        /*01c6*/ 	.short	(.L_73 - .L_72)


	//   ....[0]....
.L_72:
        /*01c8*/ 	.word	0x00000001
        /*01cc*/ 	.byte	0x30, 0x17, 0x00, 0x00, 0x01, 0x00, 0x00, 0x00, 0x60, 0x17, 0x00, 0x00, 0x01, 0x00, 0x00, 0x00
        /* <DEDUP_REMOVED lines=97> */
        /*07ec*/ 	.byte	0x80, 0x7c, 0x00, 0x00, 0x01, 0x00, 0x00, 0x00, 0x20, 0x89, 0x00, 0x00


	//----- nvinfo : EIATTR_INT_WARP_WIDE_INSTR_OFFSETS
	.align		4
.L_73:
        /*07f8*/ 	.byte	0x04, 0x31
        /*07fa*/ 	.short	(.L_75 - .L_74)


	//   ....[0]....
.L_74:
        /*07fc*/ 	.word	0x00001d50


	//   ....[1]....
        /*0800*/ 	.word	0x00001d60


	//   ....[2]....
        /*0804*/ 	.word	0x00002810


	//   ....[3]....
        /*0808*/ 	.word	0x00002b50


	//   ....[4]....
        /*080c*/ 	.word	0x00007880


	//   ....[5]....
        /*0810*/ 	.word	0x0000b620


	//   ....[6]....
        /*0814*/ 	.word	0x0000b670


	//----- nvinfo : EIATTR_COOP_GROUP_MASK_REGIDS
	.align		4
.L_75:
        /*0818*/ 	.byte	0x04, 0x29
        /*081a*/ 	.short	(.L_77 - .L_76)


	//   ....[0]....
.L_76:
        /*081c*/ 	.word	0xffffffff


	//   ....[1]....
        /*0820*/ 	.word	0xffffffff


	//   ....[2]....
        /*0824*/ 	.word	0xffffffff


	//   ....[3]....
        /*0828*/ 	.word	0xffffffff


	//   ....[4]....
        /*082c*/ 	.word	0xffffffff


	//   ....[5]....
        /*0830*/ 	.word	0xffffffff


	//   ....[6]....
        /*0834*/ 	.word	0xffffffff


	//   ....[7]....
        /*0838*/ 	.word	0xffffffff


	//   ....[8]....
        /*083c*/ 	.word	0xffffffff


	//   ....[9]....
        /*0840*/ 	.word	0xffffffff


	//   ....[10]....
        /*0844*/ 	.word	0xffffffff


	//   ....[11]....
        /*0848*/ 	.word	0xffffffff


	//----- nvinfo : EIATTR_COOP_GROUP_INSTR_OFFSETS
	.align		4
.L_77:
        /*084c*/ 	.byte	0x04, 0x28
        /*084e*/ 	.short	(.L_79 - .L_78)


	//   ....[0]....
.L_78:
        /*0850*/ 	.word	0x00000060


	//   ....[1]....
        /*0854*/ 	.word	0x00000320


	//   ....[2]....
        /*0858*/ 	.word	0x00003f50


	//   ....[3]....
        /*085c*/ 	.word	0x00004580


	//   ....[4]....
        /*0860*/ 	.word	0x000050e0


	//   ....[5]....
        /*0864*/ 	.word	0x00005140


	//   ....[6]....
        /*0868*/ 	.word	0x00007fd0


	//   ....[7]....
        /*086c*/ 	.word	0x00008070


	//   ....[8]....
        /*0870*/ 	.word	0x000088d0


	//   ....[9]....
        /*0874*/ 	.word	0x00008940


	//   ....[10]....
        /*0878*/ 	.word	0x0000b4b0


	//   ....[11]....
        /*087c*/ 	.word	0x0000b720


	//----- nvinfo : EIATTR_VRC_CTA_INIT_COUNT
	.align		4
.L_79:
        /*0880*/ 	.byte	0x02, 0x4a
        /*0882*/ 	.byte	0x80
	.zero		1


	//----- nvinfo : EIATTR_MBARRIER_INSTR_OFFSETS
	.align		4
        /*0884*/ 	.byte	0x04, 0x39
        /*0886*/ 	.short	(.L_81 - .L_80)


	//   ....[0]....
.L_80:
        /*0888*/ 	.word	0x00002370
        /*088c*/ 	.word	0x000000ff
        /*0890*/ 	.word	0x00000000
        /*0894*/ 	.short	0x0100
        /*0896*/ 	.byte	0x0a
	.zero		1


	//   ....[1]....
        /*0898*/ 	.word	0x00002840
        /*089c*/ 	.word	0x000000ff
        /*08a0*/ 	.word	0x0001c008
        /*08a4*/ 	.short	0x0100
        /*08a6*/ 	.byte	0x07
	.zero		1


	//   ....[2]....
        /*08a8*/ 	.word	0x00002d10
        /*08ac*/ 	.word	0x000000ff
        /*08b0*/ 	.word	0x00008000
        /*08b4*/ 	.short	0x0100
        /*08b6*/ 	.byte	0x07
	.zero		1


	//   ....[3]....
        /*08b8*/ 	.word	0x000030b0
        /*08bc*/ 	.word	0x000000ff
        /*08c0*/ 	.word	0x00008000
        /*08c4*/ 	.short	0x010a
        /*08c6*/ 	.byte	0x07
	.zero		1


	//   ....[4]....
        /*08c8*/ 	.word	0x000032c0
        /*08cc*/ 	.word	0x000000ff
        /*08d0*/ 	.word	0x00008000
        /*08d4*/ 	.short	0x0108
        /*08d6*/ 	.byte	0x07
	.zero		1


	//   ....[5]....
        /*08d8*/ 	.word	0x00007a20
        /*08dc*/ 	.word	0x000000ff
        /*08e0*/ 	.word	0x0001c010
        /*08e4*/ 	.short	0x0100
        /*08e6*/ 	.byte	0x07
	.zero		1


	//   ....[6]....
        /*08e8*/ 	.word	0x00007c20
        /*08ec*/ 	.word	0x000000ff
        /*08f0*/ 	.word	0x0001c010
        /*08f4*/ 	.short	0x010a
        /*08f6*/ 	.byte	0x07
	.zero		1


	//   ....[7]....
        /*08f8*/ 	.word	0x00007c90
        /*08fc*/ 	.word	0x000000ff
        /*0900*/ 	.word	0x0001c010
        /*0904*/ 	.short	0x0108
        /*0906*/ 	.byte	0x07
	.zero		1


	//   ....[8]....
        /*0908*/ 	.word	0x000089a0
        /*090c*/ 	.word	0x000000ff
        /*0910*/ 	.word	0x00000000
        /*0914*/ 	.short	0x010a
        /*0916*/ 	.byte	0x0a
	.zero		1


	//   ....[9]....
        /*0918*/ 	.word	0x00009eb0
        /*091c*/ 	.word	0x000000ff
        /*0920*/ 	.word	0x00000000
        /*0924*/ 	.short	0x010a
        /*0926*/ 	.byte	0x0a
	.zero		1


	//   ....[10]....
        /*0928*/ 	.word	0x00009fc0
        /*092c*/ 	.word	0x000000ff
        /*0930*/ 	.word	0x0001c000
        /*0934*/ 	.short	0x0108
        /*0936*/ 	.byte	0x07
	.zero		1


	//   ....[11]....
        /*0938*/ 	.word	0x0000a100
        /*093c*/ 	.word	0x000000ff
        /*0940*/ 	.word	0x0001c008
        /*0944*/ 	.short	0x0108
        /*0946*/ 	.byte	0x07
	.zero		1


	//   ....[12]....
        /*0948*/ 	.word	0x0000b740
        /*094c*/ 	.word	0x000000ff
        /*0950*/ 	.word	0x00008000
        /*0954*/ 	.short	0x010a
        /*0956*/ 	.byte	0x07
	.zero		1


	//   ....[13]....
        /*0958*/ 	.word	0x0000b770
        /*095c*/ 	.word	0x000000ff
        /*0960*/ 	.word	0x0001c010
        /*0964*/ 	.short	0x010a
        /*0966*/ 	.byte	0x07
	.zero		1


	//   ....[14]....
        /*0968*/ 	.word	0x0000b7a0
        /*096c*/ 	.word	0x000000ff
        /*0970*/ 	.word	0x00000000
        /*0974*/ 	.short	0x010a
        /*0976*/ 	.byte	0x0a
	.zero		1


	//   ....[15]....
        /*0978*/ 	.word	0x0000b7d0
        /*097c*/ 	.word	0x000000ff
        /*0980*/ 	.word	0x00000000
        /*0984*/ 	.short	0x010a
        /*0986*/ 	.byte	0x0a
	.zero		1


	//----- nvinfo : EIATTR_NUM_MBARRIERS
	.align		4
.L_81:
        /*0988*/ 	.byte	0x03, 0x38
        /*098a*/ 	.short	0xffff


	//----- nvinfo : EIATTR_EXIT_INSTR_OFFSETS
	.align		4
        /*098c*/ 	.byte	0x04, 0x1c
        /*098e*/ 	.short	(.L_83 - .L_82)


	//   ....[0]....
.L_82:
        /*0990*/ 	.word	0x0000b730


	//----- nvinfo : EIATTR_REQNTID
	.align		4
.L_83:
        /*0994*/ 	.byte	0x04, 0x10
        /*0996*/ 	.short	(.L_85 - .L_84)
.L_84:
        /*0998*/ 	.word	0x00000100
        /*099c*/ 	.word	0x00000001
        /*09a0*/ 	.word	0x00000001


	//----- nvinfo : EIATTR_CRS_STACK_SIZE
	.align		4
.L_85:
        /*09a4*/ 	.byte	0x04, 0x1e
        /*09a6*/ 	.short	(.L_87 - .L_86)
.L_86:
        /*09a8*/ 	.word	0x00000000


	//----- nvinfo : EIATTR_CBANK_PARAM_SIZE
	.align		4
.L_87:
        /*09ac*/ 	.byte	0x03, 0x19
        /*09ae*/ 	.short	0x0088


	//----- nvinfo : EIATTR_PARAM_CBANK
	.align		4
        /*09b0*/ 	.byte	0x04, 0x0a
        /*09b2*/ 	.short	(.L_89 - .L_88)
	.align		4
.L_88:
        /*09b4*/ 	.word	index@(.nv.constant0.attn_fwd)
        /*09b8*/ 	.short	0x0380
        /*09ba*/ 	.short	0x0088


	//----- nvinfo : EIATTR_SW_WAR
	.align		4
.L_89:
        /*09bc*/ 	.byte	0x04, 0x36
        /*09be*/ 	.short	(.L_91 - .L_90)
.L_90:
        /*09c0*/ 	.word	0x00000008
.L_91:


//--------------------- .nv.compat                --------------------------
	.section	.nv.compat,"",@"SHT_CUDA_COMPAT_INFO"
	.align	4
        /*0000*/ 	.byte	0x02, 0x02, 0x02, 0x00, 0x02, 0x05, 0x05, 0x00, 0x02, 0x03, 0x00, 0x00, 0x02, 0x06, 0x01, 0x00


//--------------------- .nv.callgraph             --------------------------
	.section	.nv.callgraph,"",@"SHT_CUDA_CALLGRAPH"
	.align	4
	.sectionentsize	8
	.align		4
        /*0000*/ 	.word	0x00000000
	.align		4
        /*0004*/ 	.word	0xffffffff
	.align		4
        /*0008*/ 	.word	0x00000000
	.align		4
        /*000c*/ 	.word	0xfffffffe
	.align		4
        /*0010*/ 	.word	0x00000000
	.align		4
        /*0014*/ 	.word	0xfffffffd
	.align		4
        /*0018*/ 	.word	0x00000000
	.align		4
        /*001c*/ 	.word	0xfffffffc


//--------------------- .nv.constant4             --------------------------
	.section	.nv.constant4,"a",@progbits
	.align	8
	.align		8
.nv.constant4:
        /*0000*/ 	.dword	_$_str


//--------------------- .text.attn_fwd            --------------------------
	.section	.text.attn_fwd,"ax",@progbits
	.align	128
        .global         attn_fwd
        .type           attn_fwd,@function
        .size           attn_fwd,(.L_x_28 - attn_fwd)
        .other          attn_fwd,@"STO_CUDA_ENTRY STV_DEFAULT"
attn_fwd:
.text.attn_fwd:
[----:B------:R-:W0:Y:S01]  /*0000*/  LDC R1, c[0x0][0x37c] ;  /* 0x0000df00ff017b82 */ /* 0x000e220000000800 */
[----:B------:R-:W1:Y:S01]  /*0010*/  S2R R0, SR_TID.X ;  /* 0x0000000000007919 */ /* 0x000e620000002100 */
[----:B0-----:R-:W-:Y:S01]  /*0020*/  VIADD R1, R1, 0xfffffe00 ;  /* 0xfffffe0001017836 */ /* 0x001fe20000000000 */
[----:B-1----:R-:W-:-:S13]  /*0030*/  ISETP.GE.U32.AND P1, PT, R0, 0x20, PT ;  /* 0x000000200000780c */ /* 0x002fda0003f26070 */
[----:B------:R-:W-:Y:S05]  /*0040*/  @P1 BRA `(.L_x_0) ;  /* 0x0000000000b81947 */ /* 0x000fea0003800000 */
[----:B------:R-:W0:Y:S01]  /*0050*/  S2UR UR6, SR_CgaCtaId ;  /* 0x00000000000679c3 */ /* 0x000e220000008800 */
[----:B------:R-:W-:Y:S01]  /*0060*/  NOP ;  /* 0x0000000000007918 */ /* 0x000fe20000000000 */
[----:B------:R-:W-:Y:S02]  /*0070*/  UMOV UR4, 0x40 ;  /* 0x0000004000047882 */ /* 0x000fe40000000000 */
[----:B0-----:R-:W-:-:S09]  /*0080*/  ULEA UR4, UR6, UR4, 0x18 ;  /* 0x0000000406047291 */ /* 0x001fd2000f8ec0ff */
[----:B------:R-:W0:Y:S01]  /*0090*/  LDS.U8 R0, [UR4] ;  /* 0x00000004ff007984 */ /* 0x000e220008000000 */
[----:B------:R-:W-:Y:S02]  /*00a0*/  UMOV UR4, 0x400 ;  /* 0x0000040000047882 */ /* 0x000fe40000000000 */
[----:B------:R-:W-:Y:S01]  /*00b0*/  ULEA UR4, UR6, UR4, 0x18 ;  /* 0x0000000406047291 */ /* 0x000fe2000f8ec0ff */
[----:B0-----:R-:W-:-:S13]  /*00c0*/  ISETP.NE.AND P0, PT, R0, RZ, PT ;  /* 0x000000ff0000720c */ /* 0x001fda0003f05270 */
[----:B------:R-:W-:Y:S05]  /*00d0*/  @P0 BRA `(.L_x_1) ;  /* 0x00000000007c0947 */ /* 0x000fea0003800000 */
[----:B------:R-:W-:-:S13]  /*00e0*/  ELECT P0, URZ, PT ;  /* 0x0000000000ff782f */ /* 0x000fda0003800000 */
[----:B------:R-:W-:Y:S05]  /*00f0*/  @!P0 BRA `(.L_x_2) ;  /* 0x0000000000848947 */ /* 0x000fea0003800000 */
[----:B------:R-:W-:Y:S01]  /*0100*/  UMOV UR5, 0x8 ;  /* 0x0000000800057882 */ /* 0x000fe20000000000 */
[----:B------:R-:W-:Y:S02]  /*0110*/  IMAD.MOV.U32 R4, RZ, RZ, 0x1 ;  /* 0x00000001ff047424 */ /* 0x000fe400078e00ff */
[----:B------:R-:W-:Y:S02]  /*0120*/  IMAD.MOV.U32 R5, RZ, RZ, 0xff ;  /* 0x000000ffff057424 */ /* 0x000fe400078e00ff */
[----:B------:R-:W-:Y:S04]  /*0130*/  DEPBAR.LE SB0, 0x36 ;  /* 0x00008d800000791a */ /* 0x000fe80000000000 */
[----:B------:R-:W0:Y:S02]  /*0140*/  UTCATOMSWS.FIND_AND_SET.ALIGN UP0, UR5, UR5 ;  /* 0x00000005000575e3 */ /* 0x000e240008000800 */
[----:B0-----:R-:W-:-:S04]  /*0150*/  PLOP3.LUT P0, PT, PT, PT, UP0, 0x80, 0x8 ;  /* 0x000000000008781c */ /* 0x001fc80003f0f008 */
[----:B------:R-:W-:-:S04]  /*0160*/  SEL R0, RZ, 0xffffffff, !P0 ;  /* 0xffffffffff007807 */ /* 0x000fc80004000000 */
[----:B------:R-:W-:Y:S01]  /*0170*/  ISETP.NE.AND P0, PT, R0, RZ, PT ;  /* 0x000000ff0000720c */ /* 0x000fe20003f05270 */
[----:B------:R-:W-:-:S12]  /*0180*/  IMAD.U32 R0, RZ, RZ, UR5 ;  /* 0x00000005ff007e24 */ /* 0x000fd8000f8e00ff */
[----:B------:R-:W-:Y:S05]  /*0190*/  @P0 BRA `(.L_x_3) ;  /* 0x0000000000240947 */ /* 0x000fea0003800000 */
.L_x_4:
[----:B------:R-:W-:Y:S05]  /*01a0*/  NANOSLEEP 0x64 ;  /* 0x000000640000795d */ /* 0x000fea0003800000 */
[----:B------:R-:W-:-:S05]  /*01b0*/  UMOV UR5, 0x8 ;  /* 0x0000000800057882 */ /* 0x000fca0000000000 */
[----:B------:R-:W-:Y:S04]  /*01c0*/  DEPBAR.LE SB0, 0x36 ;  /* 0x00008d800000791a */ /* 0x000fe80000000000 */
[----:B------:R-:W0:Y:S02]  /*01d0*/  UTCATOMSWS.FIND_AND_SET.ALIGN UP0, UR5, UR5 ;  /* 0x00000005000575e3 */ /* 0x000e240008000800 */
[----:B0-----:R-:W-:-:S04]  /*01e0*/  PLOP3.LUT P0, PT, PT, PT, UP0, 0x80, 0x8 ;  /* 0x000000000008781c */ /* 0x001fc80003f0f008 */
[----:B------:R-:W-:-:S04]  /*01f0*/  SEL R0, RZ, 0xffffffff, !P0 ;  /* 0xffffffffff007807 */ /* 0x000fc80004000000 */
[----:B------:R-:W-:Y:S01]  /*0200*/  ISETP.NE.AND P0, PT, R0, RZ, PT ;  /* 0x000000ff0000720c */ /* 0x000fe20003f05270 */
[----:B------:R-:W-:-:S12]  /*0210*/  IMAD.U32 R0, RZ, RZ, UR5 ;  /* 0x00000005ff007e24 */ /* 0x000fd8000f8e00ff */
[----:B------:R-:W-:Y:S05]  /*0220*/  @!P0 BRA `(.L_x_4) ;  /* 0xfffffffc00dc8947 */ /* 0x000fea000383ffff */
.L_x_3:
[----:B------:R-:W-:Y:S01]  /*0230*/  IADD3 R3, PT, PT, R0, 0x10, RZ ;  /* 0x0000001000037810 */ /* 0x000fe20007ffe0ff */
[----:B------:R-:W-:Y:S01]  /*0240*/  UMOV UR5, 0x50 ;  /* 0x0000005000057882 */ /* 0x000fe20000000000 */
[----:B------:R-:W-:Y:S01]  /*0250*/  SHF.L.U32 R2, R5, R0, RZ ;  /* 0x0000000005027219 */ /* 0x000fe200000006ff */
[----:B------:R-:W-:Y:S01]  /*0260*/  ULEA UR5, UR6, UR5, 0x18 ;  /* 0x0000000506057291 */ /* 0x000fe2000f8ec0ff */
[----:B------:R-:W-:Y:S01]  /*0270*/  SHF.L.U32 R3, R4, R3, RZ ;  /* 0x0000000304037219 */ /* 0x000fe200000006ff */
[----:B------:R-:W-:-:S03]  /*0280*/  IMAD.SHL.U32 R0, R0, 0x20, RZ ;  /* 0x0000002000007824 */ /* 0x000fc600078e00ff */
[----:B------:R-:W-:-:S05]  /*0290*/  LOP3.LUT R2, R3, R2, RZ, 0xfc, !PT ;  /* 0x0000000203027212 */ /* 0x000fca00078efcff */
[----:B------:R0:W-:Y:S04]  /*02a0*/  ATOMS.OR RZ, [UR5], R2 ;  /* 0x00000002ffff798c */ /* 0x0001e8000b000005 */
[----:B------:R0:W-:Y:S01]  /*02b0*/  STS [UR4], R0 ;  /* 0x00000000ff007988 */ /* 0x0001e20008000804 */
[----:B------:R-:W-:Y:S05]  /*02c0*/  BRA `(.L_x_2) ;  /* 0x0000000000107947 */ /* 0x000fea0003800000 */
.L_x_1:
[----:B------:R-:W-:Y:S01]  /*02d0*/  IMAD.MOV.U32 R0, RZ, RZ, -0x1 ;  /* 0xffffffffff007424 */ /* 0x000fe200078e00ff */
[----:B------:R-:W-:-:S04]  /*02e0*/  MOV R2, 0x310 ;  /* 0x0000031000027802 */ /* 0x000fc80000000f00 */
[----:B------:R0:W-:Y:S03]  /*02f0*/  STS [UR4], R0 ;  /* 0x00000000ff007988 */ /* 0x0001e60008000804 */
[----:B0-----:R-:W-:Y:S05]  /*0300*/  CALL.REL.NOINC `($__internal_1_$__cuda_sm10x_tcgen05_guardrail_trap_phase_invalid_during_alloc) ;  /* 0x000000b400487944 */ /* 0x001fea0003c00000 */
.L_x_2:
[----:B------:R-:W-:Y:S05]  /*0310*/  WARPSYNC.ALL ;  /* 0x0000000000007948 */ /* 0x000fea0003800000 */
[----:B------:R-:W-:Y:S01]  /*0320*/  NOP ;  /* 0x0000000000007918 */ /* 0x000fe20000000000 */
.L_x_0:
[----:B------:R-:W1:Y:S01]  /*0330*/  S2R R71, SR_TID.X ;  /* 0x0000000000477919 */ /* 0x000e620000002100 */
[----:B------:R-:W2:Y:S01]  /*0340*/  S2UR UR9, SR_CTAID.Y ;  /* 0x00000000000979c3 */ /* 0x000ea20000002600 */
[----:B------:R-:W2:Y:S01]  /*0350*/  LDCU.64 UR4, c[0x0][0x3b0] ;  /* 0x00007600ff0477ac */ /* 0x000ea20008000a00 */
[----:B------:R-:W3:Y:S01]  /*0360*/  S2R R3, SR_CTAID.X ;  /* 0x0000000000037919 */ /* 0x000ee20000002500 */
[----:B------:R-:W-:Y:S01]  /*0370*/  UMOV UR7, 0x400 ;  /* 0x0000040000077882 */ /* 0x000fe20000000000 */
[----:B------:R-:W4:Y:S04]  /*0380*/  LDCU.64 UR18, c[0x0][0x358] ;  /* 0x00006b00ff1277ac */ /* 0x000f280008000a00 */
[----:B------:R-:W0:Y:S08]  /*0390*/  LDC R42, c[0x0][0x3b8] ;  /* 0x0000ee00ff2a7b82 */ /* 0x000e300000000800 */
[----:B------:R-:W4:Y:S08]  /*03a0*/  S2UR UR6, SR_CgaCtaId ;  /* 0x00000000000679c3 */ /* 0x000f300000008800 */
[----:B------:R-:W0:Y:S01]  /*03b0*/  LDC.64 R44, c[0x0][0x380] ;  /* 0x0000e000ff2c7b82 */ /* 0x000e220000000a00 */
[----:B--2---:R-:W-:-:S04]  /*03c0*/  UIMAD UR4, UR9, UR4, URZ ;  /* 0x00000004090472a4 */ /* 0x004fc8000f8e02ff */
[----:B------:R-:W-:Y:S01]  /*03d0*/  USHF.L.U32 UR8, UR4, 0x1, URZ ;  /* 0x0000000104087899 */ /* 0x000fe200080006ff */
[----:B01----:R-:W-:Y:S02]  /*03e0*/  LOP3.LUT R0, R71, 0x3f, RZ, 0xc0, !PT ;  /* 0x0000003f47007812 */ /* 0x003fe400078ec0ff */
[----:B------:R-:W0:Y:S01]  /*03f0*/  LDC.64 R140, c[0x0][0x3c0] ;  /* 0x0000f000ff8c7b82 */ /* 0x000e220000000a00 */
[----:B------:R-:W-:Y:S02]  /*0400*/  SHF.R.U32.HI R2, RZ, 0x6, R71 ;  /* 0x00000006ff027819 */ /* 0x000fe40000011647 */
[----:B---3--:R-:W-:Y:S02]  /*0410*/  IMAD R4, R3, 0x40, R0 ;  /* 0x0000004003047824 */ /* 0x008fe400078e0200 */
[----:B------:R-:W-:Y:S02]  /*0420*/  SGXT.U32 R3, R2, 0x2 ;  /* 0x000000020203781a */ /* 0x000fe40000000000 */
[----:B------:R-:W-:Y:S01]  /*0430*/  IMAD R2, R4, UR5, RZ ;  /* 0x0000000504027c24 */ /* 0x000fe2000f8e02ff */
[----:B----4-:R-:W-:Y:S01]  /*0440*/  ULEA UR7, UR6, UR7, 0x18 ;  /* 0x0000000706077291 */ /* 0x010fe2000f8ec0ff */
[----:B------:R-:W-:Y:S01]  /*0450*/  BAR.SYNC.DEFER_BLOCKING 0x0 ;  /* 0x0000000000007b1d */ /* 0x000fe20000010000 */
[----:B------:R-:W-:Y:S01]  /*0460*/  IMAD R4, R3, R42, RZ ;  /* 0x0000002a03047224 */ /* 0x000fe200078e02ff */
[----:B------:R-:W-:Y:S01]  /*0470*/  UIMAD.WIDE UR4, UR4, 0x2, URZ ;  /* 0x00000002040478a5 */ /* 0x000fe2000f8e02ff */
[----:B------:R-:W-:-:S02]  /*0480*/  IMAD.SHL.U32 R3, R2, 0x2, RZ ;  /* 0x0000000202037824 */ /* 0x000fc400078e00ff */
[----:B------:R-:W-:-:S03]  /*0490*/  IMAD.HI R2, R2, 0x2, RZ ;  /* 0x0000000202027827 */ /* 0x000fc600078e02ff */
[----:B------:R-:W1:Y:S01]  /*04a0*/  LDC.64 R84, c[0x0][0x388] ;  /* 0x0000e200ff547b82 */ /* 0x000e620000000a00 */
[----:B------:R-:W-:Y:S01]  /*04b0*/  IADD3 R44, P0, P2, R3, UR8, R44 ;  /* 0x00000008032c7c10 */ /* 0x000fe2000fa1e02c */
[----:B------:R-:W-:-:S03]  /*04c0*/  IMAD R3, R42, 0x4, R4 ;  /* 0x000000042a037824 */ /* 0x000fc600078e0204 */
[----:B------:R-:W-:Y:S01]  /*04d0*/  IADD3.X R46, PT, PT, R2, UR5, R45, P0, P2 ;  /* 0x00000005022e7c10 */ /* 0x000fe200087e442d */
[----:B------:R-:W2:Y:S01]  /*04e0*/  LDCU UR4, c[0x0][0x3c8] ;  /* 0x00007900ff0477ac */ /* 0x000ea20008000800 */
[----:B------:R-:W-:Y:S02]  /*04f0*/  LEA R2, R42, R3, 0x2 ;  /* 0x000000032a027211 */ /* 0x000fe400078e10ff */
[-C--:B------:R-:W-:Y:S02]  /*0500*/  LEA R6, P0, R4, R44.reuse, 0x1 ;  /* 0x0000002c04067211 */ /* 0x080fe400078008ff */
[----:B------:R-:W-:Y:S02]  /*0510*/  LEA R10, P2, R2, R44, 0x1 ;  /* 0x0000002c020a7211 */ /* 0x000fe400078408ff */
[----:B------:R-:W-:Y:S01]  /*0520*/  LEA.HI.X.SX32 R7, R4, R46, 0x1, P0 ;  /* 0x0000002e04077211 */ /* 0x000fe200000f0eff */
[C---:B------:R-:W-:Y:S01]  /*0530*/  IMAD R4, R42.reuse, 0x4, R2 ;  /* 0x000000042a047824 */ /* 0x040fe200078e0202 */
[C---:B------:R-:W-:Y:S01]  /*0540*/  LEA R8, P0, R3.reuse, R44, 0x1 ;  /* 0x0000002c03087211 */ /* 0x040fe200078008ff */
[----:B------:R-:W3:Y:S02]  /*0550*/  LDS R47, [UR7] ;  /* 0x00000007ff2f7984 */ /* 0x000ee40008000800 */
[----:B------:R-:W-:Y:S01]  /*0560*/  IMAD R5, R42, 0x4, R4 ;  /* 0x000000042a057824 */ /* 0x000fe200078e0204 */
[-C--:B------:R-:W-:Y:S01]  /*0570*/  LEA.HI.X.SX32 R11, R2, R46.reuse, 0x1, P2 ;  /* 0x0000002e020b7211 */ /* 0x080fe200010f0eff */
[----:B------:R-:W-:Y:S02]  /*0580*/  BAR.SYNC.DEFER_BLOCKING 0x0 ;  /* 0x0000000000007b1d */ /* 0x000fe40000010000 */
[----:B------:R-:W-:Y:S01]  /*0590*/  IMAD R17, R42, 0x4, R5 ;  /* 0x000000042a117824 */ /* 0x000fe200078e0205 */
[----:B------:R-:W-:-:S03]  /*05a0*/  LEA.HI.X.SX32 R9, R3, R46, 0x1, P0 ;  /* 0x0000002e03097211 */ /* 0x000fc600000f0eff */
[----:B------:R-:W-:Y:S01]  /*05b0*/  IMAD R19, R42, 0x4, R17 ;  /* 0x000000042a137824 */ /* 0x000fe200078e0211 */
[----:B------:R-:W-:-:S03]  /*05c0*/  LEA R12, P0, R4, R44, 0x1 ;  /* 0x0000002c040c7211 */ /* 0x000fc600078008ff */
[----:B------:R-:W-:Y:S01]  /*05d0*/  IMAD R21, R42, 0x4, R19 ;  /* 0x000000042a157824 */ /* 0x000fe200078e0213 */
[----:B------:R-:W-:Y:S02]  /*05e0*/  LEA.HI.X.SX32 R13, R4, R46, 0x1, P0 ;  /* 0x0000002e040d7211 */ /* 0x000fe400000f0eff */
[----:B------:R-:W-:-:S04]  /*05f0*/  LEA R14, P0, R5, R44, 0x1 ;  /* 0x0000002c050e7211 */ /* 0x000fc800078008ff */
[----:B------:R-:W-:Y:S02]  /*0600*/  LEA.HI.X.SX32 R15, R5, R46, 0x1, P0 ;  /* 0x0000002e050f7211 */ /* 0x000fe400000f0eff */
[----:B------:R-:W-:Y:S01]  /*0610*/  LEA R16, P0, R17, R44, 0x1 ;  /* 0x0000002c11107211 */ /* 0x000fe200078008ff */
[----:B------:R4:W5:Y:S04]  /*0620*/  LDG.E.U16 R4, desc[UR18][R8.64] ;  /* 0x0000001208047981 */ /* 0x000968000c1e1500 */
[----:B------:R0:W5:Y:S04]  /*0630*/  LDG.E.U16 R3, desc[UR18][R10.64] ;  /* 0x000000120a037981 */ /* 0x000168000c1e1500 */
[----:B------:R1:W5:Y:S01]  /*0640*/  LDG.E.U16 R5, desc[UR18][R12.64] ;  /* 0x000000120c057981 */ /* 0x000362000c1e1500 */
[----:B----4-:R-:W-:-:S03]  /*0650*/  LEA R9, R42, R21, 0x2 ;  /* 0x000000152a097211 */ /* 0x010fc600078e10ff */
[----:B------:R-:W5:Y:S02]  /*0660*/  LDG.E.U16 R2, desc[UR18][R6.64] ;  /* 0x0000001206027981 */ /* 0x000f64000c1e1500 */
[C---:B0-----:R-:W-:Y:S01]  /*0670*/  IMAD R10, R42.reuse, 0x4, R9 ;  /* 0x000000042a0a7824 */ /* 0x041fe200078e0209 */
[----:B------:R-:W-:Y:S02]  /*0680*/  LEA.HI.X.SX32 R17, R17, R46, 0x1, P0 ;  /* 0x0000002e11117211 */ /* 0x000fe400000f0eff */
[----:B------:R-:W-:Y:S01]  /*0690*/  LEA R20, P0, R21, R44, 0x1 ;  /* 0x0000002c15147211 */ /* 0x000fe200078008ff */
[----:B------:R-:W-:-:S03]  /*06a0*/  IMAD R11, R42, 0x4, R10 ;  /* 0x000000042a0b7824 */ /* 0x000fc600078e020a */
[----:B------:R-:W-:Y:S01]  /*06b0*/  LEA.HI.X.SX32 R21, R21, R46, 0x1, P0 ;  /* 0x0000002e15157211 */ /* 0x000fe200000f0eff */
[C---:B-1----:R-:W-:Y:S01]  /*06c0*/  IMAD R12, R42.reuse, 0x4, R11 ;  /* 0x000000042a0c7824 */ /* 0x042fe200078e020b */
[C---:B------:R-:W-:Y:S01]  /*06d0*/  LEA R22, P0, R9.reuse, R44, 0x1 ;  /* 0x0000002c09167211 */ /* 0x040fe200078008ff */
[----:B------:R0:W5:Y:S02]  /*06e0*/  LDG.E.U16 R6, desc[UR18][R14.64] ;  /* 0x000000120e067981 */ /* 0x000164000c1e1500 */
[----:B------:R-:W-:Y:S01]  /*06f0*/  IMAD R13, R42, 0x4, R12 ;  /* 0x000000042a0d7824 */ /* 0x000fe200078e020c */
[----:B------:R-:W-:Y:S01]  /*0700*/  LEA.HI.X.SX32 R23, R9, R46, 0x1, P0 ;  /* 0x0000002e09177211 */ /* 0x000fe200000f0eff */
[----:B------:R-:W5:Y:S01]  /*0710*/  LDG.E.U16 R7, desc[UR18][R16.64] ;  /* 0x0000001210077981 */ /* 0x000f62000c1e1500 */
[----:B------:R-:W-:-:S03]  /*0720*/  LEA R18, P2, R19, R44, 0x1 ;  /* 0x0000002c13127211 */ /* 0x000fc600078408ff */
[----:B------:R1:W5:Y:S01]  /*0730*/  LDG.E.U16 R9, desc[UR18][R20.64] ;  /* 0x0000001214097981 */ /* 0x000362000c1e1500 */
[----:B------:R-:W-:Y:S02]  /*0740*/  LEA.HI.X.SX32 R19, R19, R46, 0x1, P2 ;  /* 0x0000002e13137211 */ /* 0x000fe400010f0eff */
[-C--:B0-----:R-:W-:Y:S02]  /*0750*/  LEA R14, P0, R10, R44.reuse, 0x1 ;  /* 0x0000002c0a0e7211 */ /* 0x081fe400078008ff */
[----:B------:R-:W-:Y:S01]  /*0760*/  LEA R24, P2, R11, R44, 0x1 ;  /* 0x0000002c0b187211 */ /* 0x000fe200078408ff */
[----:B------:R0:W5:Y:S01]  /*0770*/  LDG.E.U16 R8, desc[UR18][R18.64] ;  /* 0x0000001212087981 */ /* 0x000162000c1e1500 */
[----:B-1----:R-:W-:Y:S01]  /*0780*/  IMAD R21, R42, 0x4, R13 ;  /* 0x000000042a157824 */ /* 0x002fe200078e020d */
[----:B------:R-:W-:-:S04]  /*0790*/  LEA.HI.X.SX32 R15, R10, R46, 0x1, P0 ;  /* 0x0000002e0a0f7211 */ /* 0x000fc800000f0eff */
[----:B------:R-:W-:Y:S01]  /*07a0*/  LEA R26, R42, R21, 0x2 ;  /* 0x000000152a1a7211 */ /* 0x000fe200078e10ff */
[----:B------:R1:W5:Y:S01]  /*07b0*/  LDG.E.U16 R10, desc[UR18][R22.64] ;  /* 0x00000012160a7981 */ /* 0x000362000c1e1500 */
[----:B------:R-:W-:Y:S02]  /*07c0*/  LEA.HI.X.SX32 R25, R11, R46, 0x1, P2 ;  /* 0x0000002e0b197211 */ /* 0x000fe400010f0eff */
[----:B------:R-:W-:Y:S01]  /*07d0*/  LEA R16, P0, R12, R44, 0x1 ;  /* 0x0000002c0c107211 */ /* 0x000fe200078008ff */
[----:B------:R-:W-:Y:S01]  /*07e0*/  IMAD R27, R42, 0x4, R26 ;  /* 0x000000042a1b7824 */ /* 0x000fe200078e021a */
[----:B------:R-:W5:Y:S02]  /*07f0*/  LDG.E.U16 R11, desc[UR18][R14.64] ;  /* 0x000000120e0b7981 */ /* 0x000f64000c1e1500 */
[----:B------:R-:W-:Y:S02]  /*0800*/  LEA.HI.X.SX32 R17, R12, R46, 0x1, P0 ;  /* 0x0000002e0c117211 */ /* 0x000fe400000f0eff */
[----:B------:R4:W5:Y:S01]  /*0810*/  LDG.E.U16 R12, desc[UR18][R24.64] ;  /* 0x00000012180c7981 */ /* 0x000962000c1e1500 */
[----:B0-----:R-:W-:-:S02]  /*0820*/  LEA R18, P0, R13, R44, 0x1 ;  /* 0x0000002c0d127211 */ /* 0x001fc400078008ff */
[----:B-1----:R-:W-:Y:S02]  /*0830*/  LEA R22, P2, R26, R44, 0x1 ;  /* 0x0000002c1a167211 */ /* 0x002fe400078408ff */
[----:B------:R-:W-:Y:S01]  /*0840*/  LEA.HI.X.SX32 R19, R13, R46, 0x1, P0 ;  /* 0x0000002e0d137211 */ /* 0x000fe200000f0eff */
[C---:B----4-:R-:W-:Y:S01]  /*0850*/  IMAD R25, R42.reuse, 0x4, R27 ;  /* 0x000000042a197824 */ /* 0x050fe200078e021b */
[C---:B------:R-:W-:Y:S01]  /*0860*/  LEA R20, P0, R21.reuse, R44, 0x1 ;  /* 0x0000002c15147211 */ /* 0x040fe200078008ff */
[----:B------:R-:W5:Y:S02]  /*0870*/  LDG.E.U16 R13, desc[UR18][R16.64] ;  /* 0x00000012100d7981 */ /* 0x000f64000c1e1500 */
[C---:B------:R-:W-:Y:S01]  /*0880*/  IMAD R29, R42.reuse, 0x4, R25 ;  /* 0x000000042a1d7824 */ /* 0x040fe200078e0219 */
[-C--:B------:R-:W-:Y:S01]  /*0890*/  LEA.HI.X.SX32 R21, R21, R46.reuse, 0x1, P0 ;  /* 0x0000002e15157211 */ /* 0x080fe200000f0eff */
[----:B------:R-:W5:Y:S02]  /*08a0*/  LDG.E.U16 R14, desc[UR18][R18.64] ;  /* 0x00000012120e7981 */ /* 0x000f64000c1e1500 */
[----:B------:R-:W-:Y:S01]  /*08b0*/  IMAD R31, R42, 0x4, R29 ;  /* 0x000000042a1f7824 */ /* 0x000fe200078e021d */
[----:B------:R-:W-:Y:S01]  /*08c0*/  LEA.HI.X.SX32 R23, R26, R46, 0x1, P2 ;  /* 0x0000002e1a177211 */ /* 0x000fe200010f0eff */
[----:B------:R0:W5:Y:S01]  /*08d0*/  LDG.E.U16 R15, desc[UR18][R20.64] ;  /* 0x00000012140f7981 */ /* 0x000162000c1e1500 */
[----:B------:R-:W-:Y:S01]  /*08e0*/  LEA R26, P0, R27, R44, 0x1 ;  /* 0x0000002c1b1a7211 */ /* 0x000fe200078008ff */
[----:B------:R-:W-:-:S02]  /*08f0*/  IMAD R33, R42, 0x4, R31 ;  /* 0x000000042a217824 */ /* 0x000fc400078e021f */
[----:B------:R1:W5:Y:S01]  /*0900*/  LDG.E.U16 R16, desc[UR18][R22.64] ;  /* 0x0000001216107981 */ /* 0x000362000c1e1500 */
[----:B------:R-:W-:Y:S02]  /*0910*/  LEA.HI.X.SX32 R27, R27, R46, 0x1, P0 ;  /* 0x0000002e1b1b7211 */ /* 0x000fe400000f0eff */
[C---:B------:R-:W-:Y:S02]  /*0920*/  LEA R24, P0, R25.reuse, R44, 0x1 ;  /* 0x0000002c19187211 */ /* 0x040fe400078008ff */
[C---:B0-----:R-:W-:Y:S01]  /*0930*/  LEA R21, R42.reuse, R33, 0x2 ;  /* 0x000000212a157211 */ /* 0x041fe200078e10ff */
[----:B------:R0:W5:Y:S01]  /*0940*/  LDG.E.U16 R17, desc[UR18][R26.64] ;  /* 0x000000121a117981 */ /* 0x000162000c1e1500 */
[----:B------:R-:W-:Y:S02]  /*0950*/  LEA.HI.X.SX32 R25, R25, R46, 0x1, P0 ;  /* 0x0000002e19197211 */ /* 0x000fe400000f0eff */
[----:B------:R-:W-:Y:S01]  /*0960*/  LEA R28, P0, R29, R44, 0x1 ;  /* 0x0000002c1d1c7211 */ /* 0x000fe200078008ff */
[----:B-1----:R-:W-:-:S02]  /*0970*/  IMAD R22, R42, 0x4, R21 ;  /* 0x000000042a167824 */ /* 0x002fc400078e0215 */
[----:B------:R1:W5:Y:S01]  /*0980*/  LDG.E.U16 R18, desc[UR18][R24.64] ;  /* 0x0000001218127981 */ /* 0x000362000c1e1500 */
[----:B------:R-:W-:Y:S01]  /*0990*/  LEA.HI.X.SX32 R29, R29, R46, 0x1, P0 ;  /* 0x0000002e1d1d7211 */ /* 0x000fe200000f0eff */
[C---:B------:R-:W-:Y:S01]  /*09a0*/  IMAD R23, R42.reuse, 0x4, R22 ;  /* 0x000000042a177824 */ /* 0x040fe200078e0216 */
[-C--:B------:R-:W-:Y:S02]  /*09b0*/  LEA R32, P0, R33, R44.reuse, 0x1 ;  /* 0x0000002c21207211 */ /* 0x080fe400078008ff */
[----:B------:R-:W-:Y:S01]  /*09c0*/  LEA R30, P2, R31, R44, 0x1 ;  /* 0x0000002c1f1e7211 */ /* 0x000fe200078408ff */
[----:B------:R4:W5:Y:S01]  /*09d0*/  LDG.E.U16 R19, desc[UR18][R28.64] ;  /* 0x000000121c137981 */ /* 0x000962000c1e1500 */
[----:B------:R-:W-:Y:S02]  /*09e0*/  LEA.HI.X.SX32 R33, R33, R46, 0x1, P0 ;  /* 0x0000002e21217211 */ /* 0x000fe400000f0eff */
[----:B0-----:R-:W-:Y:S01]  /*09f0*/  LEA R26, P0, R21, R44, 0x1 ;  /* 0x0000002c151a7211 */ /* 0x001fe200078008ff */
[----:B-1----:R-:W-:-:S03]  /*0a00*/  IMAD R24, R42, 0x4, R23 ;  /* 0x000000042a187824 */ /* 0x002fc600078e0217 */
[----:B------:R-:W-:Y:S01]  /*0a10*/  LEA.HI.X.SX32 R27, R21, R46, 0x1, P0 ;  /* 0x0000002e151b7211 */ /* 0x000fe200000f0eff */
[----:B------:R-:W-:Y:S01]  /*0a20*/  IMAD R25, R42, 0x4, R24 ;  /* 0x000000042a197824 */ /* 0x000fe200078e0218 */
[C---:B------:R-:W-:Y:S01]  /*0a30*/  LEA R34, P0, R22.reuse, R44, 0x1 ;  /* 0x0000002c16227211 */ /* 0x040fe200078008ff */
[----:B------:R0:W5:Y:S01]  /*0a40*/  LDG.E.U16 R21, desc[UR18][R32.64] ;  /* 0x0000001220157981 */ /* 0x000162000c1e1500 */
[-C--:B------:R-:W-:Y:S02]  /*0a50*/  LEA.HI.X.SX32 R31, R31, R46.reuse, 0x1, P2 ;  /* 0x0000002e1f1f7211 */ /* 0x080fe400010f0eff */
[----:B------:R-:W-:Y:S02]  /*0a60*/  LEA.HI.X.SX32 R35, R22, R46, 0x1, P0 ;  /* 0x0000002e16237211 */ /* 0x000fe400000f0eff */
[-C--:B----4-:R-:W-:Y:S01]  /*0a70*/  LEA R28, P0, R24, R44.reuse, 0x1 ;  /* 0x0000002c181c7211 */ /* 0x090fe200078008ff */
[----:B------:R1:W5:Y:S01]  /*0a80*/  LDG.E.U16 R20, desc[UR18][R30.64] ;  /* 0x000000121e147981 */ /* 0x000362000c1e1500 */
[----:B------:R-:W-:-:S02]  /*0a90*/  LEA R36, P2, R23, R44, 0x1 ;  /* 0x0000002c17247211 */ /* 0x000fc400078408ff */
[----:B0-----:R-:W-:Y:S01]  /*0aa0*/  LEA R33, R42, R25, 0x2 ;  /* 0x000000192a217211 */ /* 0x001fe200078e10ff */
[----:B------:R-:W5:Y:S01]  /*0ab0*/  LDG.E.U16 R22, desc[UR18][R26.64] ;  /* 0x000000121a167981 */ /* 0x000f62000c1e1500 */
[----:B------:R-:W-:-:S03]  /*0ac0*/  LEA.HI.X.SX32 R29, R24, R46, 0x1, P0 ;  /* 0x0000002e181d7211 */ /* 0x000fc600000f0eff */
[C---:B------:R-:W-:Y:S01]  /*0ad0*/  IMAD R39, R42.reuse, 0x4, R33 ;  /* 0x000000042a277824 */ /* 0x040fe200078e0221 */
[----:B------:R-:W-:Y:S02]  /*0ae0*/  LEA.HI.X.SX32 R37, R23, R46, 0x1, P2 ;  /* 0x0000002e17257211 */ /* 0x000fe400010f0eff */
[C---:B-1----:R-:W-:Y:S01]  /*0af0*/  LEA R30, P0, R25.reuse, R44, 0x1 ;  /* 0x0000002c191e7211 */ /* 0x042fe200078008ff */
[----:B------:R-:W-:Y:S01]  /*0b00*/  IMAD R40, R42, 0x4, R39 ;  /* 0x000000042a287824 */ /* 0x000fe200078e0227 */
[----:B------:R-:W5:Y:S02]  /*0b10*/  LDG.E.U16 R23, desc[UR18][R34.64] ;  /* 0x0000001222177981 */ /* 0x000f64000c1e1500 */
[----:B------:R-:W-:Y:S02]  /*0b20*/  LEA.HI.X.SX32 R31, R25, R46, 0x1, P0 ;  /* 0x0000002e191f7211 */ /* 0x000fe400000f0eff */
[----:B------:R0:W5:Y:S01]  /*0b30*/  LDG.E.U16 R24, desc[UR18][R36.64] ;  /* 0x0000001224187981 */ /* 0x000162000c1e1500 */
[----:B------:R-:W-:-:S02]  /*0b40*/  LEA R32, P0, R33, R44, 0x1 ;  /* 0x0000002c21207211 */ /* 0x000fc400078008ff */
[----:B------:R-:W-:Y:S01]  /*0b50*/  LEA R38, P2, R39, R44, 0x1 ;  /* 0x0000002c27267211 */ /* 0x000fe200078408ff */
[----:B------:R-:W5:Y:S01]  /*0b60*/  LDG.E.U16 R25, desc[UR18][R28.64] ;  /* 0x000000121c197981 */ /* 0x000f62000c1e1500 */
[----:B------:R-:W-:-:S03]  /*0b70*/  LEA.HI.X.SX32 R33, R33, R46, 0x1, P0 ;  /* 0x0000002e21217211 */ /* 0x000fc600000f0eff */
[----:B------:R1:W5:Y:S01]  /*0b80*/  LDG.E.U16 R26, desc[UR18][R30.64] ;  /* 0x000000121e1a7981 */ /* 0x000362000c1e1500 */
[----:B0-----:R-:W-:Y:S01]  /*0b90*/  IMAD R37, R42, 0x4, R40 ;  /* 0x000000042a257824 */ /* 0x001fe200078e0228 */
[----:B------:R-:W-:Y:S02]  /*0ba0*/  LEA R34, P0, R40, R44, 0x1 ;  /* 0x0000002c28227211 */ /* 0x000fe400078008ff */
[----:B------:R-:W5:Y:S01]  /*0bb0*/  LDG.E.U16 R27, desc[UR18][R32.64] ;  /* 0x00000012201b7981 */ /* 0x000f62000c1e1500 */
[----:B------:R-:W-:Y:S01]  /*0bc0*/  IMAD R41, R42, 0x4, R37 ;  /* 0x000000042a297824 */ /* 0x000fe200078e0225 */
[-C--:B------:R-:W-:Y:S02]  /*0bd0*/  LEA.HI.X.SX32 R35, R40, R46.reuse, 0x1, P0 ;  /* 0x0000002e28237211 */ /* 0x080fe400000f0eff */
[----:B------:R-:W-:Y:S02]  /*0be0*/  LEA.HI.X.SX32 R39, R39, R46, 0x1, P2 ;  /* 0x0000002e27277211 */ /* 0x000fe400010f0eff */
[----:B------:R-:W-:Y:S01]  /*0bf0*/  LEA R36, P0, R37, R44, 0x1 ;  /* 0x0000002c25247211 */ /* 0x000fe200078008ff */
[----:B------:R-:W5:Y:S01]  /*0c00*/  LDG.E.U16 R29, desc[UR18][R34.64] ;  /* 0x00000012221d7981 */ /* 0x000f62000c1e1500 */
[----:B------:R-:W-:-:S02]  /*0c10*/  LEA R43, R42, R41, 0x2 ;  /* 0x000000292a2b7211 */ /* 0x000fc400078e10ff */
[----:B------:R-:W-:Y:S01]  /*0c20*/  LEA.HI.X.SX32 R37, R37, R46, 0x1, P0 ;  /* 0x0000002e25257211 */ /* 0x000fe200000f0eff */
[----:B------:R0:W5:Y:S01]  /*0c30*/  LDG.E.U16 R28, desc[UR18][R38.64] ;  /* 0x00000012261c7981 */ /* 0x000162000c1e1500 */
[-C--:B------:R-:W-:Y:S01]  /*0c40*/  LEA R40, P0, R41, R44.reuse, 0x1 ;  /* 0x0000002c29287211 */ /* 0x080fe200078008ff */
[----:B-1----:R-:W-:Y:S01]  /*0c50*/  IMAD R31, R42, 0x4, R43 ;  /* 0x000000042a1f7824 */ /* 0x002fe200078e022b */
[----:B------:R-:W-:Y:S01]  /*0c60*/  LEA R42, P2, R43, R44, 0x1 ;  /* 0x0000002c2b2a7211 */ /* 0x000fe200078408ff */
[----:B------:R-:W5:Y:S01]  /*0c70*/  LDG.E.U16 R30, desc[UR18][R36.64] ;  /* 0x00000012241e7981 */ /* 0x000f62000c1e1500 */
[----:B------:R-:W-:Y:S02]  /*0c80*/  LEA.HI.X.SX32 R41, R41, R46, 0x1, P0 ;  /* 0x0000002e29297211 */ /* 0x000fe400000f0eff */
[----:B0-----:R-:W-:Y:S02]  /*0c90*/  SHF.R.U32.HI R38, RZ, 0x7, R71 ;  /* 0x00000007ff267819 */ /* 0x001fe40000011647 */
[----:B------:R-:W-:-:S02]  /*0ca0*/  LEA R44, P0, R31, R44, 0x1 ;  /* 0x0000002c1f2c7211 */ /* 0x000fc400078008ff */
[----:B------:R-:W-:Y:S02]  /*0cb0*/  SGXT.U32 R38, R38, 0x1 ;  /* 0x000000012626781a */ /* 0x000fe40000000000 */
[-C--:B------:R-:W-:Y:S02]  /*0cc0*/  LEA.HI.X.SX32 R43, R43, R46.reuse, 0x1, P2 ;  /* 0x0000002e2b2b7211 */ /* 0x080fe400010f0eff */
[----:B------:R-:W-:Y:S01]  /*0cd0*/  LEA.HI.X.SX32 R45, R31, R46, 0x1, P0 ;  /* 0x0000002e1f2d7211 */ /* 0x000fe200000f0eff */
[----:B------:R-:W-:Y:S01]  /*0ce0*/  IMAD R46, R38, R141, RZ ;  /* 0x0000008d262e7224 */ /* 0x000fe200078e02ff */
[----:B------:R0:W5:Y:S03]  /*0cf0*/  LDG.E.U16 R31, desc[UR18][R40.64] ;  /* 0x00000012281f7981 */ /* 0x000166000c1e1500 */
[C---:B------:R-:W-:Y:S01]  /*0d00*/  IMAD R48, R141.reuse, 0x2, R46 ;  /* 0x000000028d307824 */ /* 0x040fe200078e022e */
[----:B------:R1:W5:Y:S03]  /*0d10*/  LDG.E.U16 R32, desc[UR18][R42.64] ;  /* 0x000000122a207981 */ /* 0x000366000c1e1500 */
[C---:B------:R-:W-:Y:S01]  /*0d20*/  IMAD R50, R141.reuse, 0x2, R48 ;  /* 0x000000028d327824 */ /* 0x040fe200078e0230 */
[----:B------:R4:W5:Y:S03]  /*0d30*/  LDG.E.U16 R45, desc[UR18][R44.64] ;  /* 0x000000122c2d7981 */ /* 0x000966000c1e1500 */
[----:B------:R-:W-:-:S05]  /*0d40*/  IMAD R52, R141, 0x2, R50 ;  /* 0x000000028d347824 */ /* 0x000fca00078e0232 */
[----:B------:R-:W-:-:S05]  /*0d50*/  LEA R54, R141, R52, 0x1 ;  /* 0x000000348d367211 */ /* 0x000fca00078e08ff */
[----:B0-----:R-:W-:-:S04]  /*0d60*/  IMAD R40, R141, 0x2, R54 ;  /* 0x000000028d287824 */ /* 0x001fc800078e0236 */
[----:B-1----:R-:W-:-:S04]  /*0d70*/  IMAD R42, R141, 0x2, R40 ;  /* 0x000000028d2a7824 */ /* 0x002fc800078e0228 */
[----:B----4-:R-:W-:-:S04]  /*0d80*/  IMAD R44, R141, 0x2, R42 ;  /* 0x000000028d2c7824 */ /* 0x010fc800078e022a */
[----:B------:R-:W-:-:S05]  /*0d90*/  IMAD R56, R141, 0x2, R44 ;  /* 0x000000028d387824 */ /* 0x000fca00078e022c */
[----:B------:R-:W-:-:S05]  /*0da0*/  LEA R58, R141, R56, 0x1 ;  /* 0x000000388d3a7211 */ /* 0x000fca00078e08ff */
[----:B------:R-:W-:-:S04]  /*0db0*/  IMAD R60, R141, 0x2, R58 ;  /* 0x000000028d3c7824 */ /* 0x000fc800078e023a */
[----:B------:R-:W-:-:S04]  /*0dc0*/  IMAD R62, R141, 0x2, R60 ;  /* 0x000000028d3e7824 */ /* 0x000fc800078e023c */
[----:B------:R-:W-:-:S04]  /*0dd0*/  IMAD R64, R141, 0x2, R62 ;  /* 0x000000028d407824 */ /* 0x000fc800078e023e */
[----:B------:R-:W-:-:S05]  /*0de0*/  IMAD R66, R141, 0x2, R64 ;  /* 0x000000028d427824 */ /* 0x000fca00078e0240 */
[----:B------:R-:W-:-:S05]  /*0df0*/  LEA R68, R141, R66, 0x1 ;  /* 0x000000428d447211 */ /* 0x000fca00078e08ff */
[----:B------:R-:W-:-:S04]  /*0e00*/  IMAD R70, R141, 0x2, R68 ;  /* 0x000000028d467824 */ /* 0x000fc800078e0244 */
[----:B------:R-:W-:-:S04]  /*0e10*/  IMAD R72, R141, 0x2, R70 ;  /* 0x000000028d487824 */ /* 0x000fc800078e0246 */
[----:B------:R-:W-:-:S04]  /*0e20*/  IMAD R74, R141, 0x2, R72 ;  /* 0x000000028d4a7824 */ /* 0x000fc800078e0248 */
[----:B------:R-:W-:Y:S01]  /*0e30*/  IMAD R76, R141, 0x2, R74 ;  /* 0x000000028d4c7824 */ /* 0x000fe200078e024a */
[----:B------:R-:W-:Y:S02]  /*0e40*/  SHF.R.U32.HI R33, RZ, 0x5, R71 ;  /* 0x00000005ff217819 */ /* 0x000fe40000011647 */
[----:B------:R-:W-:Y:S02]  /*0e50*/  LOP3.LUT R36, R71, 0x7f, RZ, 0xc0, !PT ;  /* 0x0000007f47247812 */ /* 0x000fe400078ec0ff */
[----:B------:R-:W-:Y:S02]  /*0e60*/  LEA R78, R141, R76, 0x1 ;  /* 0x0000004c8d4e7211 */ /* 0x000fe400078e08ff */
[----:B------:R-:W-:Y:S01]  /*0e70*/  R2UR UR62, R33 ;  /* 0x00000000213e72ca */ /* 0x000fe200000e0000 */
[----:B--2---:R-:W-:Y:S01]  /*0e80*/  IMAD R34, R36, UR4, RZ ;  /* 0x0000000424227c24 */ /* 0x004fe2000f8e02ff */
[----:B------:R-:W-:Y:S01]  /*0e90*/  LOP3.LUT R33, R71, 0xc0, RZ, 0xc0, !PT ;  /* 0x000000c047217812 */ /* 0x000fe200078ec0ff */
[----:B------:R-:W-:-:S02]  /*0ea0*/  IMAD R140, R140, UR9, RZ ;  /* 0x000000098c8c7c24 */ /* 0x000fc4000f8e02ff */
[C---:B------:R-:W-:Y:S01]  /*0eb0*/  IMAD R80, R141.reuse, 0x2, R78 ;  /* 0x000000028d507824 */ /* 0x040fe200078e024e */
[----:B------:R-:W-:Y:S01]  /*0ec0*/  SHF.R.U32.HI R86, RZ, 0x2, R33 ;  /* 0x00000002ff567819 */ /* 0x000fe20000011621 */
[----:B------:R-:W-:Y:S02]  /*0ed0*/  IMAD.SHL.U32 R35, R34, 0x2, RZ ;  /* 0x0000000222237824 */ /* 0x000fe400078e00ff */
[----:B------:R-:W-:Y:S01]  /*0ee0*/  IMAD.SHL.U32 R33, R140, 0x2, RZ ;  /* 0x000000028c217824 */ /* 0x000fe200078e00ff */
[----:B------:R-:W-:Y:S01]  /*0ef0*/  LEA R82, R141, R80, 0x1 ;  /* 0x000000508d527211 */ /* 0x000fe200078e08ff */
[----:B------:R-:W-:Y:S01]  /*0f00*/  IMAD.HI R34, R34, 0x2, RZ ;  /* 0x0000000222227827 */ /* 0x000fe200078e02ff */
[----:B------:R-:W-:Y:S02]  /*0f10*/  LOP3.LUT R204, R71, 0xff, RZ, 0xc0, !PT ;  /* 0x000000ff47cc7812 */ /* 0x000fe400078ec0ff */
[----:B------:R-:W-:Y:S01]  /*0f20*/  IADD3 R35, P0, P2, R35, R84, R33 ;  /* 0x0000005423237210 */ /* 0x000fe20007a1e021 */
[----:B------:R-:W-:-:S04]  /*0f30*/  IMAD.HI R140, R140, 0x2, RZ ;  /* 0x000000028c8c7827 */ /* 0x000fc800078e02ff */
[C---:B------:R-:W-:Y:S01]  /*0f40*/  IMAD R84, R141.reuse, 0x2, R82 ;  /* 0x000000028d547824 */ /* 0x040fe200078e0252 */
[----:B------:R-:W-:Y:S01]  /*0f50*/  IADD3.X R39, PT, PT, R34, R85, R140, P0, P2 ;  /* 0x0000005522277210 */ /* 0x000fe200007e448c */
[----:B------:R-:W-:Y:S02]  /*0f60*/  IMAD.SHL.U32 R37, R204, 0x2, RZ ;  /* 0x00000002cc257824 */ /* 0x000fe400078e00ff */
[----:B------:R-:W-:Y:S01]  /*0f70*/  IMAD R34, R141, 0x2, R84 ;  /* 0x000000028d227824 */ /* 0x000fe200078e0254 */
[C---:B------:R-:W-:Y:S02]  /*0f80*/  LEA R136, P0, R46.reuse, R35, 0x1 ;  /* 0x000000232e887211 */ /* 0x040fe400078008ff */
[----:B------:R-:W-:Y:S01]  /*0f90*/  LOP3.LUT R37, R37, R86, RZ, 0x3c, !PT ;  /* 0x0000005625257212 */ /* 0x000fe200078e3cff */
[C---:B------:R-:W-:Y:S01]  /*0fa0*/  IMAD R86, R141.reuse, 0x2, R34 ;  /* 0x000000028d567824 */ /* 0x040fe200078e0222 */
[----:B------:R-:W-:Y:S02]  /*0fb0*/  LEA.HI.X.SX32 R137, R46, R39, 0x1, P0 ;  /* 0x000000272e897211 */ /* 0x000fe400000f0eff */
[-C--:B------:R-:W-:Y:S01]  /*0fc0*/  LEA R122, P2, R48, R35.reuse, 0x1 ;  /* 0x00000023307a7211 */ /* 0x080fe200078408ff */
[----:B------:R-:W-:Y:S01]  /*0fd0*/  IMAD R46, R141, 0x2, R86 ;  /* 0x000000028d2e7824 */ /* 0x000fe200078e0256 */
[----:B------:R-:W-:-:S02]  /*0fe0*/  LEA R110, P3, R50, R35, 0x1 ;  /* 0x00000023326e7211 */ /* 0x000fc400078608ff */
[-C--:B------:R-:W-:Y:S02]  /*0ff0*/  LEA.HI.X.SX32 R123, R48, R39.reuse, 0x1, P2 ;  /* 0x00000027307b7211 */ /* 0x080fe400010f0eff */
[----:B------:R-:W-:Y:S02]  /*1000*/  LEA.HI.X.SX32 R111, R50, R39, 0x1, P3 ;  /* 0x00000027326f7211 */ /* 0x000fe400018f0eff */
[-C--:B------:R-:W-:Y:S02]  /*1010*/  LEA R120, P3, R40, R35.reuse, 0x1 ;  /* 0x0000002328787211 */ /* 0x080fe400078608ff */
[C---:B------:R-:W-:Y:S02]  /*1020*/  LEA R48, R141.reuse, R46, 0x1 ;  /* 0x0000002e8d307211 */ /* 0x040fe400078e08ff */
[----:B------:R-:W-:Y:S02]  /*1030*/  LEA R98, P0, R52, R35, 0x1 ;  /* 0x0000002334627211 */ /* 0x000fe400078008ff */
[----:B------:R-:W-:Y:S01]  /*1040*/  LEA.HI.X.SX32 R121, R40, R39, 0x1, P3 ;  /* 0x0000002728797211 */ /* 0x000fe200018f0eff */
[----:B------:R-:W-:Y:S01]  /*1050*/  IMAD R40, R141, 0x2, R48 ;  /* 0x000000028d287824 */ /* 0x000fe200078e0230 */
[----:B------:R-:W-:-:S02]  /*1060*/  LEA R134, P2, R54, R35, 0x1 ;  /* 0x0000002336867211 */ /* 0x000fc400078408ff */
[----:B------:R-:W-:Y:S01]  /*1070*/  LEA.HI.X.SX32 R99, R52, R39, 0x1, P0 ;  /* 0x0000002734637211 */ /* 0x000fe200000f0eff */
[C---:B------:R-:W-:Y:S01]  /*1080*/  IMAD R50, R141.reuse, 0x2, R40 ;  /* 0x000000028d327824 */ /* 0x040fe200078e0228 */
[----:B------:R-:W-:Y:S02]  /*1090*/  LEA R108, P0, R42, R35, 0x1 ;  /* 0x000000232a6c7211 */ /* 0x000fe400078008ff */
[----:B------:R-:W-:Y:S02]  /*10a0*/  LEA.HI.X.SX32 R135, R54, R39, 0x1, P2 ;  /* 0x0000002736877211 */ /* 0x000fe400010f0eff */
[----:B------:R-:W-:Y:S02]  /*10b0*/  LEA R96, P2, R44, R35, 0x1 ;  /* 0x000000232c607211 */ /* 0x000fe400078408ff */
[-C--:B------:R-:W-:Y:S01]  /*10c0*/  LEA.HI.X.SX32 R109, R42, R39.reuse, 0x1, P0 ;  /* 0x000000272a6d7211 */ /* 0x080fe200000f0eff */
[----:B------:R-:W-:Y:S01]  /*10d0*/  IMAD R42, R141, 0x2, R50 ;  /* 0x000000028d2a7824 */ /* 0x000fe200078e0232 */
[----:B------:R-:W-:-:S03]  /*10e0*/  LEA.HI.X.SX32 R97, R44, R39, 0x1, P2 ;  /* 0x000000272c617211 */ /* 0x000fc600010f0eff */
[----:B------:R-:W-:Y:S01]  /*10f0*/  IMAD R44, R141, 0x2, R42 ;  /* 0x000000028d2c7824 */ /* 0x000fe200078e022a */
[----:B------:R-:W-:-:S04]  /*1100*/  LEA R132, P3, R56, R35, 0x1 ;  /* 0x0000002338847211 */ /* 0x000fc800078608ff */
[----:B------:R-:W-:Y:S02]  /*1110*/  LEA R52, R141, R44, 0x1 ;  /* 0x0000002c8d347211 */ /* 0x000fe400078e08ff */
[----:B------:R-:W-:-:S03]  /*1120*/  LEA.HI.X.SX32 R133, R56, R39, 0x1, P3 ;  /* 0x0000002738857211 */ /* 0x000fc600018f0eff */
[C---:B------:R-:W-:Y:S01]  /*1130*/  IMAD R54, R141.reuse, 0x2, R52 ;  /* 0x000000028d367824 */ /* 0x040fe200078e0234 */
[-C--:B------:R-:W-:Y:S02]  /*1140*/  LEA R118, P0, R58, R35.reuse, 0x1 ;  /* 0x000000233a767211 */ /* 0x080fe400078008ff */
[-C--:B------:R-:W-:Y:S01]  /*1150*/  LEA R94, P3, R62, R35.reuse, 0x1 ;  /* 0x000000233e5e7211 */ /* 0x080fe200078608ff */
[C---:B------:R-:W-:Y:S01]  /*1160*/  IMAD R56, R141.reuse, 0x2, R54 ;  /* 0x000000028d387824 */ /* 0x040fe200078e0236 */
[----:B------:R-:W-:Y:S02]  /*1170*/  LEA R106, P2, R60, R35, 0x1 ;  /* 0x000000233c6a7211 */ /* 0x000fe400078408ff */
[-C--:B------:R-:W-:Y:S01]  /*1180*/  LEA.HI.X.SX32 R119, R58, R39.reuse, 0x1, P0 ;  /* 0x000000273a777211 */ /* 0x080fe200000f0eff */
[----:B------:R-:W-:Y:S01]  /*1190*/  IMAD R58, R141, 0x2, R56 ;  /* 0x000000028d3a7824 */ /* 0x000fe200078e0238 */
[----:B------:R-:W-:Y:S02]  /*11a0*/  LEA.HI.X.SX32 R95, R62, R39, 0x1, P3 ;  /* 0x000000273e5f7211 */ /* 0x000fe400018f0eff */
[----:B------:R-:W-:-:S02]  /*11b0*/  LEA R104, P3, R68, R35, 0x1 ;  /* 0x0000002344687211 */ /* 0x000fc400078608ff */
[----:B------:R-:W-:Y:S01]  /*11c0*/  LEA.HI.X.SX32 R107, R60, R39, 0x1, P2 ;  /* 0x000000273c6b7211 */ /* 0x000fe200010f0eff */
[C---:B------:R-:W-:Y:S01]  /*11d0*/  IMAD R60, R141.reuse, 0x2, R58 ;  /* 0x000000028d3c7824 */ /* 0x040fe200078e023a */
[----:B------:R-:W-:Y:S02]  /*11e0*/  LEA R116, P2, R66, R35, 0x1 ;  /* 0x0000002342747211 */ /* 0x000fe400078408ff */
[----:B------:R-:W-:Y:S02]  /*11f0*/  LEA.HI.X.SX32 R105, R68, R39, 0x1, P3 ;  /* 0x0000002744697211 */ /* 0x000fe400018f0eff */
[-C--:B------:R-:W-:Y:S02]  /*1200*/  LEA R114, P3, R74, R35.reuse, 0x1 ;  /* 0x000000234a727211 */ /* 0x080fe400078608ff */
[----:B------:R-:W-:Y:S02]  /*1210*/  LEA R130, P0, R64, R35, 0x1 ;  /* 0x0000002340827211 */ /* 0x000fe400078008ff */
[----:B------:R-:W-:-:S02]  /*1220*/  LEA R62, R141, R60, 0x1 ;  /* 0x0000003c8d3e7211 */ /* 0x000fc400078e08ff */
[----:B------:R-:W-:Y:S02]  /*1230*/  LEA.HI.X.SX32 R117, R66, R39, 0x1, P2 ;  /* 0x0000002742757211 */ /* 0x000fe400010f0eff */
[----:B------:R-:W-:Y:S02]  /*1240*/  LEA R128, P2, R72, R35, 0x1 ;  /* 0x0000002348807211 */ /* 0x000fe400078408ff */
[----:B------:R-:W-:Y:S02]  /*1250*/  LEA.HI.X.SX32 R115, R74, R39, 0x1, P3 ;  /* 0x000000274a737211 */ /* 0x000fe400018f0eff */
[----:B------:R-:W-:Y:S02]  /*1260*/  LEA R126, P3, R80, R35, 0x1 ;  /* 0x00000023507e7211 */ /* 0x000fe400078608ff */
[----:B------:R-:W-:Y:S01]  /*1270*/  LEA.HI.X.SX32 R131, R64, R39, 0x1, P0 ;  /* 0x0000002740837211 */ /* 0x000fe200000f0eff */
[----:B------:R-:W-:Y:S01]  /*1280*/  IMAD R64, R141, 0x2, R62 ;  /* 0x000000028d407824 */ /* 0x000fe200078e023e */
[----:B------:R-:W-:-:S02]  /*1290*/  LEA R92, P0, R70, R35, 0x1 ;  /* 0x00000023465c7211 */ /* 0x000fc400078008ff */
[----:B------:R-:W-:Y:S02]  /*12a0*/  LEA.HI.X.SX32 R129, R72, R39, 0x1, P2 ;  /* 0x0000002748817211 */ /* 0x000fe400010f0eff */
[----:B------:R-:W-:Y:S02]  /*12b0*/  LEA R90, P2, R78, R35, 0x1 ;  /* 0x000000234e5a7211 */ /* 0x000fe400078408ff */
[----:B------:R-:W-:Y:S01]  /*12c0*/  LEA.HI.X.SX32 R127, R80, R39, 0x1, P3 ;  /* 0x00000027507f7211 */ /* 0x000fe200018f0eff */
[----:B------:R-:W-:Y:S01]  /*12d0*/  IMAD R66, R141, 0x2, R64 ;  /* 0x000000028d427824 */ /* 0x000fe200078e0240 */
[----:B------:R-:W-:Y:S02]  /*12e0*/  LEA R88, P3, R34, R35, 0x1 ;  /* 0x0000002322587211 */ /* 0x000fe400078608ff */
[----:B------:R-:W-:Y:S02]  /*12f0*/  LEA.HI.X.SX32 R93, R70, R39, 0x1, P0 ;  /* 0x00000027465d7211 */ /* 0x000fe400000f0eff */
[----:B------:R-:W-:-:S02]  /*1300*/  LEA R102, P0, R76, R35, 0x1 ;  /* 0x000000234c667211 */ /* 0x000fc400078008ff */
[----:B------:R-:W-:Y:S02]  /*1310*/  LEA.HI.X.SX32 R91, R78, R39, 0x1, P2 ;  /* 0x000000274e5b7211 */ /* 0x000fe400010f0eff */
[----:B------:R-:W-:Y:S02]  /*1320*/  LEA R100, P2, R84, R35, 0x1 ;  /* 0x0000002354647211 */ /* 0x000fe400078408ff */
[-C--:B------:R-:W-:Y:S01]  /*1330*/  LEA.HI.X.SX32 R89, R34, R39.reuse, 0x1, P3 ;  /* 0x0000002722597211 */ /* 0x080fe200018f0eff */
[C---:B------:R-:W-:Y:S01]  /*1340*/  IMAD R34, R141.reuse, 0x2, R66 ;  /* 0x000000028d227824 */ /* 0x040fe200078e0242 */
[----:B------:R-:W-:Y:S02]  /*1350*/  LEA.HI.X.SX32 R103, R76, R39, 0x1, P0 ;  /* 0x000000274c677211 */ /* 0x000fe400000f0eff */
[----:B------:R-:W-:Y:S01]  /*1360*/  LEA R112, P0, R82, R35, 0x1 ;  /* 0x0000002352707211 */ /* 0x000fe200078008ff */
[----:B------:R-:W-:Y:S01]  /*1370*/  IMAD R68, R141, 0x2, R34 ;  /* 0x000000028d447824 */ /* 0x000fe200078e0222 */
[----:B------:R-:W-:-:S02]  /*1380*/  LEA.HI.X.SX32 R101, R84, R39, 0x1, P2 ;  /* 0x0000002754657211 */ /* 0x000fc400010f0eff */
[----:B------:R-:W-:Y:S02]  /*1390*/  LEA R250, P2, R46, R35, 0x1 ;  /* 0x000000232efa7211 */ /* 0x000fe400078408ff */
[----:B------:R-:W-:Y:S02]  /*13a0*/  LEA.HI.X.SX32 R113, R82, R39, 0x1, P0 ;  /* 0x0000002752717211 */ /* 0x000fe400000f0eff */
[----:B------:R-:W-:Y:S02]  /*13b0*/  LEA R124, P0, R86, R35, 0x1 ;  /* 0x00000023567c7211 */ /* 0x000fe400078008ff */
[----:B------:R-:W-:Y:S02]  /*13c0*/  LEA.HI.X.SX32 R251, R46, R39, 0x1, P2 ;  /* 0x000000272efb7211 */ /* 0x000fe400010f0eff */
[----:B------:R-:W-:Y:S02]  /*13d0*/  LEA R246, P3, R48, R35, 0x1 ;  /* 0x0000002330f67211 */ /* 0x000fe400078608ff */
[----:B------:R-:W-:-:S02]  /*13e0*/  LEA R46, R141, R68, 0x1 ;  /* 0x000000448d2e7211 */ /* 0x000fc400078e08ff */
[-C--:B------:R-:W-:Y:S02]  /*13f0*/  LEA.HI.X.SX32 R125, R86, R39.reuse, 0x1, P0 ;  /* 0x00000027567d7211 */ /* 0x080fe400000f0eff */
[----:B------:R-:W-:Y:S01]  /*1400*/  LEA.HI.X.SX32 R247, R48, R39, 0x1, P3 ;  /* 0x0000002730f77211 */ /* 0x000fe200018f0eff */
[C---:B------:R-:W-:Y:S01]  /*1410*/  IMAD R48, R141.reuse, 0x2, R46 ;  /* 0x000000028d307824 */ /* 0x040fe200078e022e */
[-C--:B------:R-:W-:Y:S02]  /*1420*/  LEA R242, P0, R40, R35.reuse, 0x1 ;  /* 0x0000002328f27211 */ /* 0x080fe400078008ff */
[----:B------:R-:W-:Y:S02]  /*1430*/  LEA R238, P3, R42, R35, 0x1 ;  /* 0x000000232aee7211 */ /* 0x000fe400078608ff */
[-C--:B------:R-:W-:Y:S01]  /*1440*/  LEA.HI.X.SX32 R243, R40, R39.reuse, 0x1, P0 ;  /* 0x0000002728f37211 */ /* 0x080fe200000f0eff */
[----:B------:R-:W-:Y:S01]  /*1450*/  IMAD R40, R141, 0x2, R48 ;  /* 0x000000028d287824 */ /* 0x000fe200078e0230 */
[----:B------:R-:W-:-:S02]  /*1460*/  LEA.HI.X.SX32 R239, R42, R39, 0x1, P3 ;  /* 0x000000272aef7211 */ /* 0x000fc400018f0eff */
[-C--:B------:R-:W-:Y:S01]  /*1470*/  LEA R236, P0, R44, R35.reuse, 0x1 ;  /* 0x000000232cec7211 */ /* 0x080fe200078008ff */
[C---:B------:R-:W-:Y:S01]  /*1480*/  IMAD R42, R141.reuse, 0x2, R40 ;  /* 0x000000028d2a7824 */ /* 0x040fe200078e0228 */
[----:B------:R-:W-:Y:S02]  /*1490*/  LEA R240, P2, R50, R35, 0x1 ;  /* 0x0000002332f07211 */ /* 0x000fe400078408ff */
[-C--:B------:R-:W-:Y:S01]  /*14a0*/  LEA.HI.X.SX32 R237, R44, R39.reuse, 0x1, P0 ;  /* 0x000000272ced7211 */ /* 0x080fe200000f0eff */
[C---:B------:R-:W-:Y:S01]  /*14b0*/  IMAD R44, R141.reuse, 0x2, R42 ;  /* 0x000000028d2c7824 */ /* 0x040fe200078e022a */
[----:B------:R-:W-:Y:S02]  /*14c0*/  LEA.HI.X.SX32 R241, R50, R39, 0x1, P2 ;  /* 0x0000002732f17211 */ /* 0x000fe400010f0eff */
[----:B------:R-:W-:Y:S02]  /*14d0*/  LEA R230, P2, R52, R35, 0x1 ;  /* 0x0000002334e67211 */ /* 0x000fe400078408ff */
[----:B------:R-:W-:-:S02]  /*14e0*/  LEA R50, R141, R44, 0x1 ;  /* 0x0000002c8d327211 */ /* 0x000fc400078e08ff */
[----:B------:R-:W-:Y:S02]  /*14f0*/  LEA R228, P3, R54, R35, 0x1 ;  /* 0x0000002336e47211 */ /* 0x000fe400078608ff */
[----:B------:R-:W-:Y:S01]  /*1500*/  LEA.HI.X.SX32 R231, R52, R39, 0x1, P2 ;  /* 0x0000002734e77211 */ /* 0x000fe200010f0eff */
[C---:B------:R-:W-:Y:S01]  /*1510*/  IMAD R52, R141.reuse, 0x2, R50 ;  /* 0x000000028d347824 */ /* 0x040fe200078e0232 */
[----:B------:R-:W-:Y:S02]  /*1520*/  LEA R226, P0, R56, R35, 0x1 ;  /* 0x0000002338e27211 */ /* 0x000fe400078008ff */
[----:B------:R-:W-:Y:S01]  /*1530*/  LEA.HI.X.SX32 R229, R54, R39, 0x1, P3 ;  /* 0x0000002736e57211 */ /* 0x000fe200018f0eff */
[C---:B------:R-:W-:Y:S01]  /*1540*/  IMAD R54, R141.reuse, 0x2, R52 ;  /* 0x000000028d367824 */ /* 0x040fe200078e0234 */
[----:B------:R-:W-:Y:S02]  /*1550*/  LEA R224, P2, R58, R35, 0x1 ;  /* 0x000000233ae07211 */ /* 0x000fe400078408ff */
[----:B------:R-:W-:Y:S01]  /*1560*/  LEA.HI.X.SX32 R227, R56, R39, 0x1, P0 ;  /* 0x0000002738e37211 */ /* 0x000fe200000f0eff */
[----:B------:R-:W-:Y:S01]  /*1570*/  IMAD R56, R141, 0x2, R54 ;  /* 0x000000028d387824 */ /* 0x000fe200078e0236 */
[----:B------:R-:W-:-:S02]  /*1580*/  LEA R222, P3, R60, R35, 0x1 ;  /* 0x000000233cde7211 */ /* 0x000fc400078608ff */
[----:B------:R-:W-:Y:S02]  /*1590*/  LEA R220, P0, R62, R35, 0x1 ;  /* 0x000000233edc7211 */ /* 0x000fe400078008ff */
[-C--:B------:R-:W-:Y:S01]  /*15a0*/  LEA.HI.X.SX32 R225, R58, R39.reuse, 0x1, P2 ;  /* 0x000000273ae17211 */ /* 0x080fe200010f0eff */
[----:B------:R-:W-:Y:S01]  /*15b0*/  IMAD R58, R141, 0x2, R56 ;  /* 0x000000028d3a7824 */ /* 0x000fe200078e0238 */
[----:B------:R-:W-:Y:S02]  /*15c0*/  LEA.HI.X.SX32 R223, R60, R39, 0x1, P3 ;  /* 0x000000273cdf7211 */ /* 0x000fe400018f0eff */
[----:B------:R-:W-:Y:S02]  /*15d0*/  LEA R218, P2, R64, R35, 0x1 ;  /* 0x0000002340da7211 */ /* 0x000fe400078408ff */
[----:B------:R-:W-:Y:S02]  /*15e0*/  LEA.HI.X.SX32 R221, R62, R39, 0x1, P0 ;  /* 0x000000273edd7211 */ /* 0x000fe400000f0eff */
[----:B------:R-:W-:-:S02]  /*15f0*/  LEA R216, P3, R66, R35, 0x1 ;  /* 0x0000002342d87211 */ /* 0x000fc400078608ff */
[----:B------:R-:W-:Y:S02]  /*1600*/  LEA R214, P0, R34, R35, 0x1 ;  /* 0x0000002322d67211 */ /* 0x000fe400078008ff */
[-C--:B------:R-:W-:Y:S02]  /*1610*/  LEA.HI.X.SX32 R219, R64, R39.reuse, 0x1, P2 ;  /* 0x0000002740db7211 */ /* 0x080fe400010f0eff */
[----:B------:R-:W-:Y:S02]  /*1620*/  LEA.HI.X.SX32 R217, R66, R39, 0x1, P3 ;  /* 0x0000002742d97211 */ /* 0x000fe400018f0eff */
[----:B------:R-:W-:Y:S02]  /*1630*/  LEA R212, P2, R68, R35, 0x1 ;  /* 0x0000002344d47211 */ /* 0x000fe400078408ff */
[----:B------:R-:W-:Y:S02]  /*1640*/  LEA.HI.X.SX32 R215, R34, R39, 0x1, P0 ;  /* 0x0000002722d77211 */ /* 0x000fe400000f0eff */
[----:B------:R-:W-:-:S02]  /*1650*/  LEA R210, P3, R46, R35, 0x1 ;  /* 0x000000232ed27211 */ /* 0x000fc400078608ff */
[C---:B------:R-:W-:Y:S02]  /*1660*/  LEA R34, R141.reuse, R58, 0x1 ;  /* 0x0000003a8d227211 */ /* 0x040fe400078e08ff */
[-C--:B------:R-:W-:Y:S02]  /*1670*/  LEA.HI.X.SX32 R213, R68, R39.reuse, 0x1, P2 ;  /* 0x0000002744d57211 */ /* 0x080fe400010f0eff */
[----:B------:R-:W-:Y:S01]  /*1680*/  LEA.HI.X.SX32 R211, R46, R39, 0x1, P3 ;  /* 0x000000272ed37211 */ /* 0x000fe200018f0eff */
[----:B------:R-:W-:Y:S01]  /*1690*/  IMAD R46, R141, 0x2, R34 ;  /* 0x000000028d2e7824 */ /* 0x000fe200078e0222 */
[-C--:B------:R-:W-:Y:S02]  /*16a0*/  LEA R206, P2, R40, R35.reuse, 0x1 ;  /* 0x0000002328ce7211 */ /* 0x080fe400078408ff */
[-C--:B------:R-:W-:Y:S02]  /*16b0*/  LEA R208, P0, R48, R35.reuse, 0x1 ;  /* 0x0000002330d07211 */ /* 0x080fe400078008ff */
[----:B------:R-:W-:-:S02]  /*16c0*/  LEA R202, P3, R42, R35, 0x1 ;  /* 0x000000232aca7211 */ /* 0x000fc400078608ff */
[-C--:B------:R-:W-:Y:S01]  /*16d0*/  LEA.HI.X.SX32 R207, R40, R39.reuse, 0x1, P2 ;  /* 0x0000002728cf7211 */ /* 0x080fe200010f0eff */
[C---:B------:R-:W-:Y:S01]  /*16e0*/  IMAD R40, R141.reuse, 0x2, R46 ;  /* 0x000000028d287824 */ /* 0x040fe200078e022e */
[-C--:B------:R-:W-:Y:S02]  /*16f0*/  LEA.HI.X.SX32 R209, R48, R39.reuse, 0x1, P0 ;  /* 0x0000002730d17211 */ /* 0x080fe400000f0eff */
[----:B------:R-:W-:Y:S01]  /*1700*/  LEA.HI.X.SX32 R203, R42, R39, 0x1, P3 ;  /* 0x000000272acb7211 */ /* 0x000fe200018f0eff */
[C---:B------:R-:W-:Y:S01]  /*1710*/  IMAD R42, R141.reuse, 0x2, R40 ;  /* 0x000000028d2a7824 */ /* 0x040fe200078e0228 */
[C---:B------:R-:W-:Y:S01]  /*1720*/  LEA R200, P0, R44.reuse, R35, 0x1 ;  /* 0x000000232cc87211 */ /* 0x040fe200078008ff */
[----:B------:R0:W-:Y:S03]  /*1730*/  STL.64 [R1+0xc0], R136 ;  /* 0x0000c08801007387 */ /* 0x0001e60000100a00 */
[----:B------:R-:W-:Y:S01]  /*1740*/  LEA.HI.X.SX32 R201, R44, R39, 0x1, P0 ;  /* 0x000000272cc97211 */ /* 0x000fe200000f0eff */
[----:B------:R-:W-:Y:S01]  /*1750*/  IMAD R44, R141, 0x2, R42 ;  /* 0x000000028d2c7824 */ /* 0x000fe200078e022a */
[----:B------:R0:W-:Y:S01]  /*1760*/  STL.64 [R1+0xb8], R122 ;  /* 0x0000b87a01007387 */ /* 0x0001e20000100a00 */
[----:B------:R-:W-:-:S03]  /*1770*/  LEA R198, P2, R50, R35, 0x1 ;  /* 0x0000002332c67211 */ /* 0x000fc600078408ff */
[----:B------:R0:W-:Y:S01]  /*1780*/  STL.64 [R1+0xb0], R110 ;  /* 0x0000b06e01007387 */ /* 0x0001e20000100a00 */
[----:B------:R-:W-:-:S03]  /*1790*/  LEA R48, R141, R44, 0x1 ;  /* 0x0000002c8d307211 */ /* 0x000fc600078e08ff */
[----:B------:R0:W-:Y:S01]  /*17a0*/  STL.64 [R1+0xa8], R98 ;  /* 0x0000a86201007387 */ /* 0x0001e20000100a00 */
[----:B------:R-:W-:-:S03]  /*17b0*/  LEA R196, P3, R52, R35, 0x1 ;  /* 0x0000002334c47211 */ /* 0x000fc600078608ff */
[----:B------:R0:W-:Y:S01]  /*17c0*/  STL.64 [R1+0xa0], R134 ;  /* 0x0000a08601007387 */ /* 0x0001e20000100a00 */
[----:B------:R-:W-:-:S03]  /*17d0*/  LEA R194, P0, R54, R35, 0x1 ;  /* 0x0000002336c27211 */ /* 0x000fc600078008ff */
[----:B------:R0:W-:Y:S01]  /*17e0*/  STL.64 [R1+0x98], R120 ;  /* 0x0000987801007387 */ /* 0x0001e20000100a00 */
[----:B------:R-:W-:-:S03]  /*17f0*/  LEA.HI.X.SX32 R199, R50, R39, 0x1, P2 ;  /* 0x0000002732c77211 */ /* 0x000fc600010f0eff */
[----:B------:R0:W-:Y:S01]  /*1800*/  STL.64 [R1+0x90], R108 ;  /* 0x0000906c01007387 */ /* 0x0001e20000100a00 */
[----:B------:R-:W-:-:S03]  /*1810*/  IMAD R50, R141, 0x2, R48 ;  /* 0x000000028d327824 */ /* 0x000fc600078e0230 */
[----:B------:R0:W-:Y:S01]  /*1820*/  STL.64 [R1+0x80], R132 ;  /* 0x0000808401007387 */ /* 0x0001e20000100a00 */
[----:B------:R-:W-:-:S03]  /*1830*/  LEA.HI.X.SX32 R197, R52, R39, 0x1, P3 ;  /* 0x0000002734c57211 */ /* 0x000fc600018f0eff */
[----:B------:R0:W-:Y:S01]  /*1840*/  STL.64 [R1+0x88], R96 ;  /* 0x0000886001007387 */ /* 0x0001e20000100a00 */
[----:B------:R-:W-:-:S03]  /*1850*/  LEA R190, P3, R58, R35, 0x1 ;  /* 0x000000233abe7211 */ /* 0x000fc600078608ff */
[----:B------:R0:W-:Y:S01]  /*1860*/  STL.64 [R1+0x78], R118 ;  /* 0x0000787601007387 */ /* 0x0001e20000100a00 */
[----:B------:R-:W-:-:S03]  /*1870*/  LEA.HI.X.SX32 R195, R54, R39, 0x1, P0 ;  /* 0x0000002736c37211 */ /* 0x000fc600000f0eff */
[----:B------:R0:W-:Y:S01]  /*1880*/  STL.64 [R1+0x70], R106 ;  /* 0x0000706a01007387 */ /* 0x0001e20000100a00 */
[----:B------:R-:W-:Y:S01]  /*1890*/  LEA R188, P0, R34, R35, 0x1 ;  /* 0x0000002322bc7211 */ /* 0x000fe200078008ff */
[----:B------:R-:W-:Y:S02]  /*18a0*/  IMAD R52, R141, 0x2, R50 ;  /* 0x000000028d347824 */ /* 0x000fe400078e0232 */
[----:B------:R0:W-:Y:S01]  /*18b0*/  STL.64 [R1+0x68], R94 ;  /* 0x0000685e01007387 */ /* 0x0001e20000100a00 */
[----:B------:R-:W-:-:S03]  /*18c0*/  LEA.HI.X.SX32 R191, R58, R39, 0x1, P3 ;  /* 0x000000273abf7211 */ /* 0x000fc600018f0eff */
[----:B------:R0:W-:Y:S01]  /*18d0*/  STL.64 [R1+0x60], R130 ;  /* 0x0000608201007387 */ /* 0x0001e20000100a00 */
[----:B------:R-:W-:-:S03]  /*18e0*/  LEA R192, P2, R56, R35, 0x1 ;  /* 0x0000002338c07211 */ /* 0x000fc600078408ff */
[----:B------:R0:W-:Y:S01]  /*18f0*/  STL.64 [R1+0x58], R116 ;  /* 0x0000587401007387 */ /* 0x0001e20000100a00 */
[----:B------:R-:W-:-:S03]  /*1900*/  LEA R184, P3, R40, R35, 0x1 ;  /* 0x0000002328b87211 */ /* 0x000fc600078608ff */
[----:B------:R0:W-:Y:S01]  /*1910*/  STL.64 [R1+0x50], R104 ;  /* 0x0000506801007387 */ /* 0x0001e20000100a00 */
[-C--:B------:R-:W-:Y:S01]  /*1920*/  LEA.HI.X.SX32 R189, R34, R39.reuse, 0x1, P0 ;  /* 0x0000002722bd7211 */ /* 0x080fe200000f0eff */
[----:B------:R-:W-:Y:S02]  /*1930*/  IMAD R34, R141, 0x2, R52 ;  /* 0x000000028d227824 */ /* 0x000fe400078e0234 */
[----:B------:R0:W-:Y:S04]  /*1940*/  STL.64 [R1+0x48], R92 ;  /* 0x0000485c01007387 */ /* 0x0001e80000100a00 */
[----:B------:R0:W-:Y:S01]  /*1950*/  STL.64 [R1+0x40], R128 ;  /* 0x0000408001007387 */ /* 0x0001e20000100a00 */
[----:B------:R-:W-:-:S03]  /*1960*/  LEA.HI.X.SX32 R193, R56, R39, 0x1, P2 ;  /* 0x0000002738c17211 */ /* 0x000fc600010f0eff */
[----:B------:R0:W-:Y:S01]  /*1970*/  STL.64 [R1+0x38], R114 ;  /* 0x0000387201007387 */ /* 0x0001e20000100a00 */
[----:B------:R-:W-:-:S03]  /*1980*/  LEA.HI.X.SX32 R185, R40, R39, 0x1, P3 ;  /* 0x0000002728b97211 */ /* 0x000fc600018f0eff */
[----:B------:R0:W-:Y:S01]  /*1990*/  STL.64 [R1+0x30], R102 ;  /* 0x0000306601007387 */ /* 0x0001e20000100a00 */
[-C--:B------:R-:W-:Y:S01]  /*19a0*/  LEA R186, P2, R46, R35.reuse, 0x1 ;  /* 0x000000232eba7211 */ /* 0x080fe200078408ff */
[----:B------:R-:W-:Y:S02]  /*19b0*/  IMAD R40, R141, 0x2, R34 ;  /* 0x000000028d287824 */ /* 0x000fe400078e0222 */
[----:B------:R0:W-:Y:S01]  /*19c0*/  STL.64 [R1+0x20], R126 ;  /* 0x0000207e01007387 */ /* 0x0001e20000100a00 */
[----:B------:R-:W-:-:S03]  /*19d0*/  LEA R182, P0, R42, R35, 0x1 ;  /* 0x000000232ab67211 */ /* 0x000fc600078008ff */
[----:B------:R0:W-:Y:S04]  /*19e0*/  STL.64 [R1+0x28], R90 ;  /* 0x0000285a01007387 */ /* 0x0001e80000100a00 */
[----:B------:R0:W-:Y:S01]  /*19f0*/  STL.64 [R1+0x18], R112 ;  /* 0x0000187001007387 */ /* 0x0001e20000100a00 */
[----:B------:R-:W-:-:S03]  /*1a00*/  LEA.HI.X.SX32 R187, R46, R39, 0x1, P2 ;  /* 0x000000272ebb7211 */ /* 0x000fc600010f0eff */
[----:B------:R0:W-:Y:S01]  /*1a10*/  STL.64 [R1+0x10], R100 ;  /* 0x0000106401007387 */ /* 0x0001e20000100a00 */
[----:B------:R-:W-:-:S03]  /*1a20*/  LEA.HI.X.SX32 R183, R42, R39, 0x1, P0 ;  /* 0x000000272ab77211 */ /* 0x000fc600000f0eff */
[----:B------:R0:W-:Y:S01]  /*1a30*/  STL.64 [R1+0x8], R88 ;  /* 0x0000085801007387 */ /* 0x0001e20000100a00 */
[----:B------:R-:W-:-:S03]  /*1a40*/  LEA R180, P2, R44, R35, 0x1 ;  /* 0x000000232cb47211 */ /* 0x000fc600078408ff */
[----:B------:R0:W-:Y:S01]  /*1a50*/  STL.64 [R1], R124 ;  /* 0x0000007c01007387 */ /* 0x0001e20000100a00 */
[C---:B------:R-:W-:Y:S02]  /*1a60*/  LEA R42, R141.reuse, R40, 0x1 ;  /* 0x000000288d2a7211 */ /* 0x040fe400078e08ff */
[----:B------:R-:W-:Y:S02]  /*1a70*/  LEA R178, P3, R48, R35, 0x1 ;  /* 0x0000002330b27211 */ /* 0x000fe400078608ff */
[-C--:B------:R-:W-:Y:S01]  /*1a80*/  LEA.HI.X.SX32 R181, R44, R39.reuse, 0x1, P2 ;  /* 0x000000272cb57211 */ /* 0x080fe200010f0eff */
[C---:B------:R-:W-:Y:S01]  /*1a90*/  IMAD R44, R141.reuse, 0x2, R42 ;  /* 0x000000028d2c7824 */ /* 0x040fe200078e022a */
[----:B------:R-:W-:Y:S02]  /*1aa0*/  LEA.HI.X.SX32 R179, R48, R39, 0x1, P3 ;  /* 0x0000002730b37211 */ /* 0x000fe400018f0eff */
[-C--:B------:R-:W-:Y:S01]  /*1ab0*/  LEA R176, P0, R50, R35.reuse, 0x1 ;  /* 0x0000002332b07211 */ /* 0x080fe200078008ff */
[----:B------:R-:W-:Y:S01]  /*1ac0*/  IMAD R33, R141, 0x2, R44 ;  /* 0x000000028d217824 */ /* 0x000fe200078e022c */
[----:B------:R-:W-:-:S02]  /*1ad0*/  LEA R174, P2, R52, R35, 0x1 ;  /* 0x0000002334ae7211 */ /* 0x000fc400078408ff */
[----:B------:R-:W-:Y:S02]  /*1ae0*/  LEA R172, P3, R34, R35, 0x1 ;  /* 0x0000002322ac7211 */ /* 0x000fe400078608ff */
[-C--:B------:R-:W-:Y:S02]  /*1af0*/  LEA.HI.X.SX32 R177, R50, R39.reuse, 0x1, P0 ;  /* 0x0000002732b17211 */ /* 0x080fe400000f0eff */
[-C--:B------:R-:W-:Y:S02]  /*1b00*/  LEA.HI.X.SX32 R175, R52, R39.reuse, 0x1, P2 ;  /* 0x0000002734af7211 */ /* 0x080fe400010f0eff */
[----:B------:R-:W-:Y:S02]  /*1b10*/  LEA.HI.X.SX32 R173, R34, R39, 0x1, P3 ;  /* 0x0000002722ad7211 */ /* 0x000fe400018f0eff */
[-C--:B------:R-:W-:Y:S02]  /*1b20*/  LEA R166, P0, R40, R35.reuse, 0x1 ;  /* 0x0000002328a67211 */ /* 0x080fe400078008ff */
[----:B------:R-:W-:-:S02]  /*1b30*/  LEA R164, P2, R42, R35, 0x1 ;  /* 0x000000232aa47211 */ /* 0x000fc400078408ff */
[-C--:B------:R-:W-:Y:S02]  /*1b40*/  LEA R162, P3, R44, R35.reuse, 0x1 ;  /* 0x000000232ca27211 */ /* 0x080fe400078608ff */
[----:B------:R-:W-:Y:S02]  /*1b50*/  LEA R160, P4, R33, R35, 0x1 ;  /* 0x0000002321a07211 */ /* 0x000fe400078808ff */
[----:B---3--:R-:W-:Y:S02]  /*1b60*/  R2UR UR8, R47 ;  /* 0x000000002f0872ca */ /* 0x008fe400000e0000 */
[-C--:B------:R-:W-:Y:S02]  /*1b70*/  LEA.HI.X.SX32 R167, R40, R39.reuse, 0x1, P0 ;  /* 0x0000002728a77211 */ /* 0x080fe400000f0eff */
[-C--:B------:R-:W-:Y:S02]  /*1b80*/  LEA.HI.X.SX32 R165, R42, R39.reuse, 0x1, P2 ;  /* 0x000000272aa57211 */ /* 0x080fe400010f0eff */
[----:B------:R-:W-:-:S02]  /*1b90*/  LEA.HI.X.SX32 R163, R44, R39, 0x1, P3 ;  /* 0x000000272ca37211 */ /* 0x000fc400018f0eff */
[----:B------:R-:W-:Y:S01]  /*1ba0*/  LEA.HI.X.SX32 R161, R33, R39, 0x1, P4 ;  /* 0x0000002721a17211 */ /* 0x000fe200020f0eff */
[----:B0-----:R-:W-:Y:S06]  /*1bb0*/  @P1 BRA `(.L_x_5) ;  /* 0x0000000000181947 */ /* 0x001fec0003800000 */
[----:B------:R-:W-:Y:S01]  /*1bc0*/  ELECT P0, URZ, PT ;  /* 0x0000000000ff782f */ /* 0x000fe20003800000 */
[----:B------:R-:W-:Y:S01]  /*1bd0*/  IMAD.MOV.U32 R33, RZ, RZ, 0x1 ;  /* 0x00000001ff217424 */ /* 0x000fe200078e00ff */
[----:B------:R-:W-:Y:S01]  /*1be0*/  UMOV UR4, 0x40 ;  /* 0x0000004000047882 */ /* 0x000fe20000000000 */
[----:B------:R-:W-:Y:S01]  /*1bf0*/  UVIRTCOUNT.DEALLOC.SMPOOL 0x80 ;  /* 0x000000800000784c */ /* 0x000fe20000000000 */
[----:B------:R-:W-:-:S09]  /*1c00*/  ULEA UR4, UR6, UR4, 0x18 ;  /* 0x0000000406047291 */ /* 0x000fd2000f8ec0ff */
[----:B------:R0:W-:Y:S03]  /*1c10*/  @P0 STS.U8 [UR4], R33 ;  /* 0x00000021ff000988 */ /* 0x0001e60008000004 */
.L_x_5:
[----:B------:R-:W-:Y:S01]  /*1c20*/  USHF.L.U32 UR17, UR62, 0x15, URZ ;  /* 0x000000153e117899 */ /* 0x000fe200080006ff */
[----:B-----5:R1:W-:Y:S01]  /*1c30*/  STS.U16 [R37+UR7+0x18000], R2 ;  /* 0x0180000225007988 */ /* 0x0203e20008000407 */
[----:B------:R-:W-:Y:S01]  /*1c40*/  ULOP3.LUT UR16, UR62, 0x4, URZ, 0xc0, !UPT ;  /* 0x000000043e107892 */ /* 0x000fe2000f8ec0ff */
[----:B------:R-:W-:Y:S01]  /*1c50*/  LOP3.LUT P2, RZ, R71, 0xff, RZ, 0xc0, !PT ;  /* 0x000000ff47ff7812 */ /* 0x000fe2000784c0ff */
[----:B------:R-:W-:Y:S01]  /*1c60*/  ULOP3.LUT UR17, UR17, 0x600000, URZ, 0xc0, !UPT ;  /* 0x0060000011117892 */ /* 0x000fe2000f8ec0ff */
[----:B------:R2:W-:Y:S01]  /*1c70*/  STS.U16 [R37+UR7+0x18400], R3 ;  /* 0x0184000325007988 */ /* 0x0005e20008000407 */
[----:B------:R-:W-:Y:S01]  /*1c80*/  UMOV UR4, 0x1 ;  /* 0x0000000100047882 */ /* 0x000fe20000000000 */
[----:B------:R-:W-:Y:S01]  /*1c90*/  UIADD3 UR10, UPT, UPT, UR7, 0x1c000, URZ ;  /* 0x0001c000070a7890 */ /* 0x000fe2000fffe0ff */
[----:B------:R-:W-:Y:S01]  /*1ca0*/  PRMT R35, RZ, 0x7610, R35 ;  /* 0x00007610ff237816 */ /* 0x000fe20000000023 */
[----:B------:R-:W-:Y:S01]  /*1cb0*/  ULEA UR9, UR16, UR17, 0x4 ;  /* 0x0000001110097291 */ /* 0x000fe2000f8e20ff */
[----:B------:R3:W-:Y:S01]  /*1cc0*/  STS.U16 [R37+UR7+0x18800], R6 ;  /* 0x0188000625007988 */ /* 0x0007e20008000407 */
[----:B-1----:R-:W-:Y:S01]  /*1cd0*/  LOP3.LUT R2, R37, 0x40, RZ, 0x3c, !PT ;  /* 0x0000004025027812 */ /* 0x002fe200078e3cff */
[----:B------:R-:W1:Y:S01]  /*1ce0*/  LDCU UR15, c[0x0][0x3f0] ;  /* 0x00007e00ff0f77ac */ /* 0x000e620008000800 */
[----:B------:R-:W-:Y:S01]  /*1cf0*/  PRMT R41, RZ, 0x7610, R41 ;  /* 0x00007610ff297816 */ /* 0x000fe20000000029 */
[----:B------:R-:W-:Y:S01]  /*1d00*/  STS.U16 [R37+UR7+0x18c00], R8 ;  /* 0x018c000825007988 */ /* 0x000fe20008000407 */
[----:B--2---:R-:W-:Y:S01]  /*1d10*/  PRMT R3, RZ, 0x7610, R3 ;  /* 0x00007610ff037816 */ /* 0x004fe20000000003 */
[----:B------:R-:W-:Y:S01]  /*1d20*/  UIADD3 UR9, UPT, UPT, UR8, UR9, URZ ;  /* 0x0000000908097290 */ /* 0x000fe2000fffe0ff */
[----:B------:R-:W-:Y:S01]  /*1d30*/  PRMT R49, RZ, 0x7610, R49 ;  /* 0x00007610ff317816 */ /* 0x000fe20000000031 */
[----:B------:R2:W-:Y:S01]  /*1d40*/  STS.U16 [R37+UR7+0x19000], R10 ;  /* 0x0190000a25007988 */ /* 0x0005e20008000407 */
[----:B------:R-:W-:Y:S01]  /*1d50*/  VOTEU.ALL UP0, P2 ;  /* 0x0000000000ff7886 */ /* 0x000fe20001000000 */
[----:B------:R-:W-:Y:S01]  /*1d60*/  VOTEU.ALL UP1, P2 ;  /* 0x0000000000ff7886 */ /* 0x000fe20001020000 */
[----:B------:R-:W-:Y:S01]  /*1d70*/  PRMT R53, RZ, 0x7610, R53 ;  /* 0x00007610ff357816 */ /* 0x000fe20000000035 */
[----:B------:R-:W-:Y:S01]  /*1d80*/  STS.U16 [R37+UR7+0x19400], R12 ;  /* 0x0194000c25007988 */ /* 0x000fe20008000407 */
[----:B------:R-:W-:Y:S01]  /*1d90*/  PRMT R57, RZ, 0x7610, R57 ;  /* 0x00007610ff397816 */ /* 0x000fe20000000039 */
[----:B------:R-:W-:-:S04]  /*1da0*/  @!UP0 UIADD3 UR12, UPT, UPT, -UR4, 0x100000, URZ ;  /* 0x00100000040c8890 */ /* 0x000fc8000fffe1ff */
[----:B------:R-:W-:Y:S02]  /*1db0*/  @!UP0 USHF.L.U32 UR13, UR12, 0xb, URZ ;  /* 0x0000000b0c0d8899 */ /* 0x000fe400080006ff */
[----:B------:R-:W-:Y:S01]  /*1dc0*/  @!UP0 USHF.L.U32 UR12, UR12, 0x1, URZ ;  /* 0x000000010c0c8899 */ /* 0x000fe200080006ff */
[----:B------:R4:W-:Y:S01]  /*1dd0*/  STS.U16 [R37+UR7+0x19800], R14 ;  /* 0x0198000e25007988 */ /* 0x0009e20008000407 */
[----:B------:R-:W-:Y:S02]  /*1de0*/  PRMT R61, RZ, 0x7610, R61 ;  /* 0x00007610ff3d7816 */ /* 0x000fe4000000003d */
[----:B------:R-:W-:Y:S01]  /*1df0*/  PRMT R65, RZ, 0x7610, R65 ;  /* 0x00007610ff417816 */ /* 0x000fe20000000041 */
[----:B------:R-:W-:Y:S01]  /*1e00*/  STS.U16 [R37+UR7+0x19c00], R16 ;  /* 0x019c001025007988 */ /* 0x000fe20008000407 */
[----:B-1----:R-:W-:Y:S02]  /*1e10*/  ISETP.LT.AND P3, PT, RZ, UR15, PT ;  /* 0x0000000fff007c0c */ /* 0x002fe4000bf61270 */
[----:B---3--:R-:W-:Y:S01]  /*1e20*/  PRMT R6, RZ, 0x7610, R6 ;  /* 0x00007610ff067816 */ /* 0x008fe20000000006 */
[----:B------:R1:W-:Y:S01]  /*1e30*/  STS.U16 [R37+UR7+0x1a000], R18 ;  /* 0x01a0001225007988 */ /* 0x0003e20008000407 */
[----:B--2---:R-:W-:-:S02]  /*1e40*/  PRMT R10, RZ, 0x7610, R10 ;  /* 0x00007610ff0a7816 */ /* 0x004fc4000000000a */
[----:B----4-:R-:W-:Y:S01]  /*1e50*/  PRMT R14, RZ, 0x7610, R14 ;  /* 0x00007610ff0e7816 */ /* 0x010fe2000000000e */
[----:B------:R-:W-:Y:S01]  /*1e60*/  STS.U16 [R37+UR7+0x1a400], R20 ;  /* 0x01a4001425007988 */ /* 0x000fe20008000407 */
[----:B------:R-:W-:Y:S02]  /*1e70*/  PRMT R34, RZ, 0x7610, R34 ;  /* 0x00007610ff227816 */ /* 0x000fe40000000022 */
[----:B------:R-:W-:Y:S01]  /*1e80*/  PRMT R40, RZ, 0x7610, R40 ;  /* 0x00007610ff287816 */ /* 0x000fe20000000028 */
[----:B------:R2:W-:Y:S01]  /*1e90*/  STS.U16 [R37+UR7+0x1a800], R22 ;  /* 0x01a8001625007988 */ /* 0x0005e20008000407 */
[----:B------:R-:W-:Y:S02]  /*1ea0*/  PRMT R44, RZ, 0x7610, R44 ;  /* 0x00007610ff2c7816 */ /* 0x000fe4000000002c */
[----:B-1----:R-:W-:Y:S01]  /*1eb0*/  PRMT R18, RZ, 0x7610, R18 ;  /* 0x00007610ff127816 */ /* 0x002fe20000000012 */
[----:B------:R-:W-:Y:S01]  /*1ec0*/  STS.U16 [R37+UR7+0x1ac00], R24 ;  /* 0x01ac001825007988 */ /* 0x000fe20008000407 */
[----:B------:R-:W-:-:S02]  /*1ed0*/  PRMT R48, RZ, 0x7610, R48 ;  /* 0x00007610ff307816 */ /* 0x000fc40000000030 */
[----:B------:R-:W-:Y:S01]  /*1ee0*/  PRMT R52, RZ, 0x7610, R52 ;  /* 0x00007610ff347816 */ /* 0x000fe20000000034 */
[----:B------:R1:W-:Y:S01]  /*1ef0*/  STS.U16 [R37+UR7+0x1b000], R26 ;  /* 0x01b0001a25007988 */ /* 0x0003e20008000407 */
[----:B------:R-:W-:Y:S02]  /*1f00*/  PRMT R56, RZ, 0x7610, R56 ;  /* 0x00007610ff387816 */ /* 0x000fe40000000038 */
[----:B--2---:R-:W-:Y:S01]  /*1f10*/  PRMT R22, RZ, 0x7610, R22 ;  /* 0x00007610ff167816 */ /* 0x004fe20000000016 */
[----:B------:R-:W-:Y:S01]  /*1f20*/  STS.U16 [R37+UR7+0x1b400], R28 ;  /* 0x01b4001c25007988 */ /* 0x000fe20008000407 */
[----:B------:R-:W-:Y:S02]  /*1f30*/  PRMT R60, RZ, 0x7610, R60 ;  /* 0x00007610ff3c7816 */ /* 0x000fe4000000003c */
[----:B------:R-:W-:Y:S01]  /*1f40*/  PRMT R64, RZ, 0x7610, R64 ;  /* 0x00007610ff407816 */ /* 0x000fe20000000040 */
[----:B------:R2:W-:Y:S01]  /*1f50*/  STS.U16 [R37+UR7+0x1b800], R30 ;  /* 0x01b8001e25007988 */ /* 0x0005e20008000407 */
[----:B------:R-:W-:-:S02]  /*1f60*/  PRMT R8, RZ, 0x7610, R8 ;  /* 0x00007610ff087816 */ /* 0x000fc40000000008 */
[----:B-1----:R-:W-:Y:S01]  /*1f70*/  PRMT R26, RZ, 0x7610, R26 ;  /* 0x00007610ff1a7816 */ /* 0x002fe2000000001a */
[----:B------:R1:W-:Y:S01]  /*1f80*/  STS.U16 [R37+UR7+0x1bc00], R32 ;  /* 0x01bc002025007988 */ /* 0x0003e20008000407 */
[----:B------:R-:W-:Y:S02]  /*1f90*/  PRMT R12, RZ, 0x7610, R12 ;  /* 0x00007610ff0c7816 */ /* 0x000fe4000000000c */
[----:B------:R-:W-:Y:S01]  /*1fa0*/  PRMT R16, RZ, 0x7610, R16 ;  /* 0x00007610ff107816 */ /* 0x000fe20000000010 */
[----:B------:R3:W-:Y:S01]  /*1fb0*/  STS.U16 [R2+UR7+0x18200], R4 ;  /* 0x0182000402007988 */ /* 0x0007e20008000407 */
[----:B------:R-:W-:Y:S02]  /*1fc0*/  PRMT R20, RZ, 0x7610, R20 ;  /* 0x00007610ff147816 */ /* 0x000fe40000000014 */
[----:B--2---:R-:W-:Y:S01]  /*1fd0*/  PRMT R30, RZ, 0x7610, R30 ;  /* 0x00007610ff1e7816 */ /* 0x004fe2000000001e */
[----:B------:R-:W-:Y:S01]  /*1fe0*/  STS.U16 [R2+UR7+0x18600], R5 ;  /* 0x0186000502007988 */ /* 0x000fe20008000407 */
[----:B------:R-:W-:-:S02]  /*1ff0*/  PRMT R24, RZ, 0x7610, R24 ;  /* 0x00007610ff187816 */ /* 0x000fc40000000018 */
[----:B------:R-:W-:Y:S01]  /*2000*/  PRMT R28, RZ, 0x7610, R28 ;  /* 0x00007610ff1c7816 */ /* 0x000fe2000000001c */
[----:B------:R2:W-:Y:S01]  /*2010*/  STS.U16 [R2+UR7+0x18a00], R7 ;  /* 0x018a000702007988 */ /* 0x0005e20008000407 */
[----:B-1----:R-:W-:Y:S02]  /*2020*/  PRMT R32, RZ, 0x7610, R32 ;  /* 0x00007610ff207816 */ /* 0x002fe40000000020 */
[----:B---3--:R-:W-:Y:S01]  /*2030*/  PRMT R4, RZ, 0x7610, R4 ;  /* 0x00007610ff047816 */ /* 0x008fe20000000004 */
[----:B------:R-:W-:Y:S01]  /*2040*/  STS.U16 [R2+UR7+0x18e00], R9 ;  /* 0x018e000902007988 */ /* 0x000fe20008000407 */
[----:B------:R-:W-:Y:S02]  /*2050*/  PRMT R37, RZ, 0x7610, R37 ;  /* 0x00007610ff257816 */ /* 0x000fe40000000025 */
[----:B------:R-:W-:Y:S01]  /*2060*/  PRMT R42, RZ, 0x7610, R42 ;  /* 0x00007610ff2a7816 */ /* 0x000fe2000000002a */
[----:B------:R1:W-:Y:S01]  /*2070*/  STS.U16 [R2+UR7+0x19200], R11 ;  /* 0x0192000b02007988 */ /* 0x0003e20008000407 */
[----:B------:R-:W-:-:S02]  /*2080*/  PRMT R46, RZ, 0x7610, R46 ;  /* 0x00007610ff2e7816 */ /* 0x000fc4000000002e */
[----:B--2---:R-:W-:Y:S01]  /*2090*/  PRMT R7, RZ, 0x7610, R7 ;  /* 0x00007610ff077816 */ /* 0x004fe20000000007 */
[----:B------:R-:W-:Y:S01]  /*20a0*/  STS.U16 [R2+UR7+0x19600], R13 ;  /* 0x0196000d02007988 */ /* 0x000fe20008000407 */
[----:B------:R-:W-:Y:S02]  /*20b0*/  PRMT R50, RZ, 0x7610, R50 ;  /* 0x00007610ff327816 */ /* 0x000fe40000000032 */
[----:B------:R-:W-:Y:S01]  /*20c0*/  PRMT R54, RZ, 0x7610, R54 ;  /* 0x00007610ff367816 */ /* 0x000fe20000000036 */
[----:B------:R2:W-:Y:S01]  /*20d0*/  STS.U16 [R2+UR7+0x19a00], R15 ;  /* 0x019a000f02007988 */ /* 0x0005e20008000407 */
[----:B------:R-:W-:Y:S02]  /*20e0*/  PRMT R58, RZ, 0x7610, R58 ;  /* 0x00007610ff3a7816 */ /* 0x000fe4000000003a */
[----:B-1----:R-:W-:Y:S01]  /*20f0*/  PRMT R11, RZ, 0x7610, R11 ;  /* 0x00007610ff0b7816 */ /* 0x002fe2000000000b */
[----:B------:R1:W-:Y:S01]  /*2100*/  STS.U16 [R2+UR7+0x19e00], R17 ;  /* 0x019e001102007988 */ /* 0x0003e20008000407 */
[----:B------:R-:W-:-:S02]  /*2110*/  PRMT R62, RZ, 0x7610, R62 ;  /* 0x00007610ff3e7816 */ /* 0x000fc4000000003e */
[----:B------:R-:W-:Y:S01]  /*2120*/  PRMT R66, RZ, 0x7610, R66 ;  /* 0x00007610ff427816 */ /* 0x000fe20000000042 */
[----:B------:R3:W-:Y:S01]  /*2130*/  STS.U16 [R2+UR7+0x1a200], R19 ;  /* 0x01a2001302007988 */ /* 0x0007e20008000407 */
[----:B------:R-:W-:Y:S02]  /*2140*/  PRMT R5, RZ, 0x7610, R5 ;  /* 0x00007610ff057816 */ /* 0x000fe40000000005 */
[----:B--2---:R-:W-:Y:S01]  /*2150*/  PRMT R15, RZ, 0x7610, R15 ;  /* 0x00007610ff0f7816 */ /* 0x004fe2000000000f */
[----:B------:R2:W-:Y:S01]  /*2160*/  STS.U16 [R2+UR7+0x1a600], R21 ;  /* 0x01a6001502007988 */ /* 0x0005e20008000407 */
[----:B------:R-:W-:Y:S02]  /*2170*/  PRMT R9, RZ, 0x7610, R9 ;  /* 0x00007610ff097816 */ /* 0x000fe40000000009 */
[----:B------:R-:W-:Y:S01]  /*2180*/  PRMT R13, RZ, 0x7610, R13 ;  /* 0x00007610ff0d7816 */ /* 0x000fe2000000000d */
[----:B------:R4:W-:Y:S01]  /*2190*/  STS.U16 [R2+UR7+0x1aa00], R23 ;  /* 0x01aa001702007988 */ /* 0x0009e20008000407 */
[----:B-1----:R-:W-:-:S02]  /*21a0*/  PRMT R17, RZ, 0x7610, R17 ;  /* 0x00007610ff117816 */ /* 0x002fc40000000011 */
[----:B---3--:R-:W-:Y:S01]  /*21b0*/  PRMT R19, RZ, 0x7610, R19 ;  /* 0x00007610ff137816 */ /* 0x008fe20000000013 */
[----:B------:R1:W-:Y:S01]  /*21c0*/  STS.U16 [R2+UR7+0x1ae00], R25 ;  /* 0x01ae001902007988 */ /* 0x0003e20008000407 */
[----:B0-----:R-:W-:Y:S02]  /*21d0*/  PRMT R33, RZ, 0x7610, R33 ;  /* 0x00007610ff217816 */ /* 0x001fe40000000021 */
[----:B--2---:R-:W-:Y:S01]  /*21e0*/  PRMT R21, RZ, 0x7610, R21 ;  /* 0x00007610ff157816 */ /* 0x004fe20000000015 */
[----:B------:R0:W-:Y:S01]  /*21f0*/  STS.U16 [R2+UR7+0x1b200], R27 ;  /* 0x01b2001b02007988 */ /* 0x0001e20008000407 */
[----:B------:R-:W-:Y:S02]  /*2200*/  PRMT R39, RZ, 0x7610, R39 ;  /* 0x00007610ff277816 */ /* 0x000fe40000000027 */
[----:B----4-:R-:W-:Y:S01]  /*2210*/  PRMT R23, RZ, 0x7610, R23 ;  /* 0x00007610ff177816 */ /* 0x010fe20000000017 */
[----:B------:R2:W-:Y:S01]  /*2220*/  STS.U16 [R2+UR7+0x1b600], R29 ;  /* 0x01b6001d02007988 */ /* 0x0005e20008000407 */
[----:B------:R-:W-:-:S02]  /*2230*/  PRMT R43, RZ, 0x7610, R43 ;  /* 0x00007610ff2b7816 */ /* 0x000fc4000000002b */
[----:B-1----:R-:W-:Y:S01]  /*2240*/  PRMT R25, RZ, 0x7610, R25 ;  /* 0x00007610ff197816 */ /* 0x002fe20000000019 */
[----:B------:R1:W-:Y:S01]  /*2250*/  STS.U16 [R2+UR7+0x1ba00], R31 ;  /* 0x01ba001f02007988 */ /* 0x0003e20008000407 */
[----:B------:R-:W-:Y:S02]  /*2260*/  PRMT R47, RZ, 0x7610, R47 ;  /* 0x00007610ff2f7816 */ /* 0x000fe4000000002f */
[----:B0-----:R-:W-:Y:S01]  /*2270*/  PRMT R27, RZ, 0x7610, R27 ;  /* 0x00007610ff1b7816 */ /* 0x001fe2000000001b */
[----:B------:R0:W-:Y:S01]  /*2280*/  STS.U16 [R2+UR7+0x1be00], R45 ;  /* 0x01be002d02007988 */ /* 0x0001e20008000407 */
[----:B------:R-:W-:Y:S02]  /*2290*/  PRMT R51, RZ, 0x7610, R51 ;  /* 0x00007610ff337816 */ /* 0x000fe40000000033 */
[----:B--2---:R-:W-:Y:S01]  /*22a0*/  PRMT R29, RZ, 0x7610, R29 ;  /* 0x00007610ff1d7816 */ /* 0x004fe2000000001d */
[----:B------:R-:W-:Y:S01]  /*22b0*/  STTM.16dp32bit_t0_t15.x32 tmem[UR9], RZ ;  /* 0x000000ff000079ed */ /* 0x000fe20008a80009 */
[----:B------:R-:W-:Y:S01]  /*22c0*/  STTM.16dp32bit_t16_t31.x32 tmem[UR9+0x20], RZ ;  /* 0x000020ff000079ed */ /* 0x000fe20008aa0009 */
[----:B------:R-:W2:Y:S02]  /*22d0*/  FENCE.VIEW.ASYNC.T ;  /* 0x00000000000073c6 */ /* 0x000ea40000000200 */
[----:B--2---:R-:W-:Y:S01]  /*22e0*/  BAR.SYNC.DEFER_BLOCKING 0x0 ;  /* 0x0000000000007b1d */ /* 0x004fe20000010000 */
[----:B-1----:R-:W-:-:S02]  /*22f0*/  PRMT R31, RZ, 0x7610, R31 ;  /* 0x00007610ff1f7816 */ /* 0x002fc4000000001f */
[----:B------:R-:W-:Y:S02]  /*2300*/  PRMT R55, RZ, 0x7610, R55 ;  /* 0x00007610ff377816 */ /* 0x000fe40000000037 */
[----:B0-----:R-:W-:Y:S02]  /*2310*/  PRMT R45, RZ, 0x7610, R45 ;  /* 0x00007610ff2d7816 */ /* 0x001fe4000000002d */
[----:B------:R-:W-:Y:S02]  /*2320*/  PRMT R2, RZ, 0x7610, R2 ;  /* 0x00007610ff027816 */ /* 0x000fe40000000002 */
[----:B------:R-:W-:Y:S02]  /*2330*/  PRMT R59, RZ, 0x7610, R59 ;  /* 0x00007610ff3b7816 */ /* 0x000fe4000000003b */
[----:B------:R-:W-:Y:S02]  /*2340*/  PRMT R63, RZ, 0x7610, R63 ;  /* 0x00007610ff3f7816 */ /* 0x000fe4000000003f */
[----:B------:R-:W-:Y:S01]  /*2350*/  PRMT R67, RZ, 0x7610, R67 ;  /* 0x00007610ff437816 */ /* 0x000fe20000000043 */
[----:B------:R-:W0:Y:S02]  /*2360*/  FENCE.VIEW.ASYNC.S ;  /* 0x00000000000073c6 */ /* 0x000e240000000000 */
[----:B0-----:R0:W1:Y:S02]  /*2370*/  @!UP1 SYNCS.EXCH.64 URZ, [UR10], UR12 ;  /* 0x0000000c0aff95b2 */ /* 0x0010640008000100 */
[----:B-1----:R-:W-:Y:S06]  /*2380*/  BAR.SYNC.DEFER_BLOCKING 0x0 ;  /* 0x0000000000007b1d */ /* 0x002fec0000010000 */
[----:B------:R-:W2:Y:S04]  /*2390*/  @P3 LDG.E.U16 R3, desc[UR18][R136.64] ;  /* 0x0000001288033981 */ /* 0x000ea8000c1e1500 */
[----:B------:R-:W3:Y:S04]  /*23a0*/  @P3 LDG.E.U16 R7, desc[UR18][R134.64] ;  /* 0x0000001286073981 */ /* 0x000ee8000c1e1500 */
[----:B------:R-:W4:Y:S04]  /*23b0*/  @P3 LDG.E.U16 R11, desc[UR18][R132.64] ;  /* 0x00000012840b3981 */ /* 0x000f28000c1e1500 */
        /* <DEDUP_REMOVED lines=60> */
[----:B------:R-:W4:Y:S01]  /*2780*/  @P3 LDG.E.U16 R67, desc[UR18][R160.64] ;  /* 0x00000012a0433981 */ /* 0x000f22000c1e1500 */
[----:B------:R-:W-:Y:S01]  /*2790*/  SHF.R.S32.HI R68, RZ, 0x7, R71 ;  /* 0x00000007ff447819 */ /* 0x000fe20000011447 */
[----:B------:R-:W-:-:S03]  /*27a0*/  IMAD.SHL.U32 R69, R0, 0x2, RZ ;  /* 0x0000000200457824 */ /* 0x000fc600078e00ff */
[----:B------:R-:W-:Y:S01]  /*27b0*/  SGXT R0, R68, 0x1 ;  /* 0x000000014400781a */ /* 0x000fe20000000200 */
[----:B0-----:R-:W-:-:S04]  /*27c0*/  @!UP0 UIADD3 UR12, UPT, UPT, -UR4, 0x100000, URZ ;  /* 0x00100000040c8890 */ /* 0x001fc8000fffe1ff */
[----:B------:R-:W-:Y:S02]  /*27d0*/  @!UP0 USHF.L.U32 UR13, UR12, 0xb, URZ ;  /* 0x0000000b0c0d8899 */ /* 0x000fe400080006ff */
[----:B------:R-:W-:Y:S01]  /*27e0*/  @!UP0 USHF.L.U32 UR12, UR12, 0x1, URZ ;  /* 0x000000010c0c8899 */ /* 0x000fe200080006ff */
[----:B------:R-:W-:Y:S02]  /*27f0*/  LOP3.LUT R0, R69, 0x90, R0, 0x78, !PT ;  /* 0x0000009045007812 */ /* 0x000fe400078e7800 */
[----:B------:R-:W-:Y:S01]  /*2800*/  SHF.L.U32 R70, R71, 0x8, RZ ;  /* 0x0000000847467819 */ /* 0x000fe200000006ff */
[----:B------:R-:W-:-:S03]  /*2810*/  VOTEU.ALL UP1, P2 ;  /* 0x0000000000ff7886 */ /* 0x000fc60001020000 */
[----:B------:R-:W-:-:S04]  /*2820*/  LOP3.LUT R0, R0, 0x4000, R70, 0xf8, !PT ;  /* 0x0000400000007812 */ /* 0x000fc800078ef846 */
[C---:B------:R-:W-:Y:S01]  /*2830*/  LOP3.LUT R69, R0.reuse, 0x20, RZ, 0x3c, !PT ;  /* 0x0000002000457812 */ /* 0x040fe200078e3cff */
[----:B------:R0:W1:Y:S01]  /*2840*/  @!UP1 SYNCS.EXCH.64 URZ, [UR7+0x1c008], UR12 ;  /* 0x01c0080c07ff95b2 */ /* 0x0000620008000100 */
[----:B------:R-:W-:Y:S01]  /*2850*/  LOP3.LUT R68, R0, 0x40, RZ, 0x3c, !PT ;  /* 0x0000004000447812 */ /* 0x000fe200078e3cff */
[----:B------:R-:W-:-:S04]  /*2860*/  @!UP0 UIADD3 UR4, UPT, UPT, -UR4, 0x100000, URZ ;  /* 0x0010000004048890 */ /* 0x000fc8000fffe1ff */
[----:B------:R-:W-:Y:S02]  /*2870*/  @!UP0 USHF.L.U32 UR5, UR4, 0xb, URZ ;  /* 0x0000000b04058899 */ /* 0x000fe400080006ff */
[----:B------:R-:W-:Y:S01]  /*2880*/  @!UP0 USHF.L.U32 UR4, UR4, 0x1, URZ ;  /* 0x0000000104048899 */ /* 0x000fe200080006ff */
[----:B--2---:R0:W-:Y:S04]  /*2890*/  STS.U16 [R0+UR7], R3 ;  /* 0x0000000300007988 */ /* 0x0041e80008000407 */
[----:B---3--:R0:W-:Y:S04]  /*28a0*/  STS.U16 [R0+UR7+0x400], R7 ;  /* 0x0004000700007988 */ /* 0x0081e80008000407 */
[----:B----4-:R0:W-:Y:S04]  /*28b0*/  STS.U16 [R0+UR7+0x800], R11 ;  /* 0x0008000b00007988 */ /* 0x0101e80008000407 */
[----:B------:R0:W-:Y:S04]  /*28c0*/  STS.U16 [R0+UR7+0xc00], R15 ;  /* 0x000c000f00007988 */ /* 0x0001e80008000407 */
        /* <DEDUP_REMOVED lines=31> */
[----:B------:R0:W-:Y:S01]  /*2ac0*/  STS.U16 [R68+UR7+0xe00], R16 ;  /* 0x000e001044007988 */ /* 0x0001e20008000407 */
[----:B------:R-:W-:-:S03]  /*2ad0*/  ISETP.EQ.U32.AND P4, PT, RZ, UR62, P3 ;  /* 0x0000003eff007c0c */ /* 0x000fc60009f82070 */
[----:B------:R0:W-:Y:S04]  /*2ae0*/  STS.U16 [R68+UR7+0x1200], R20 ;  /* 0x0012001444007988 */ /* 0x0001e80008000407 */
[----:B------:R0:W-:Y:S04]  /*2af0*/  STS.U16 [R68+UR7+0x1600], R24 ;  /* 0x0016001844007988 */ /* 0x0001e80008000407 */
[----:B------:R0:W-:Y:S04]  /*2b00*/  STS.U16 [R68+UR7+0x1a00], R28 ;  /* 0x001a001c44007988 */ /* 0x0001e80008000407 */
[----:B------:R0:W-:Y:S01]  /*2b10*/  STS.U16 [R68+UR7+0x1e00], R32 ;  /* 0x001e002044007988 */ /* 0x0001e20008000407 */
[----:B------:R-:W-:-:S03]  /*2b20*/  LOP3.LUT R232, R0, 0x60, RZ, 0x3c, !PT ;  /* 0x0000006000e87812 */ /* 0x000fc600078e3cff */
[----:B------:R0:W-:Y:S04]  /*2b30*/  STS.U16 [R68+UR7+0x2200], R37 ;  /* 0x0022002544007988 */ /* 0x0001e80008000407 */
[----:B------:R0:W-:Y:S01]  /*2b40*/  STS.U16 [R68+UR7+0x2600], R42 ;  /* 0x0026002a44007988 */ /* 0x0001e20008000407 */
[----:B------:R-:W-:-:S03]  /*2b50*/  VOTEU.ALL UP1, P2 ;  /* 0x0000000000ff7886 */ /* 0x000fc60001020000 */
[----:B------:R0:W-:Y:S04]  /*2b60*/  STS.U16 [R68+UR7+0x2a00], R46 ;  /* 0x002a002e44007988 */ /* 0x0001e80008000407 */
[----:B------:R0:W-:Y:S04]  /*2b70*/  STS.U16 [R68+UR7+0x2e00], R50 ;  /* 0x002e003244007988 */ /* 0x0001e80008000407 */
[----:B------:R0:W-:Y:S04]  /*2b80*/  STS.U16 [R68+UR7+0x3200], R54 ;  /* 0x0032003644007988 */ /* 0x0001e80008000407 */
[----:B------:R0:W-:Y:S04]  /*2b90*/  STS.U16 [R68+UR7+0x3600], R58 ;  /* 0x0036003a44007988 */ /* 0x0001e80008000407 */
[----:B------:R0:W-:Y:S04]  /*2ba0*/  STS.U16 [R68+UR7+0x3a00], R62 ;  /* 0x003a003e44007988 */ /* 0x0001e80008000407 */
[----:B------:R0:W-:Y:S01]  /*2bb0*/  STS.U16 [R68+UR7+0x3e00], R66 ;  /* 0x003e004244007988 */ /* 0x0001e20008000407 */
[----:B------:R-:W-:-:S03]  /*2bc0*/  UIADD3 UR14, UPT, UPT, UR7, 0x8000, URZ ;  /* 0x00008000070e7890 */ /* 0x000fc6000fffe0ff */
[----:B------:R0:W-:Y:S01]  /*2bd0*/  STS.U16 [R232+UR7+0x300], R5 ;  /* 0x00030005e8007988 */ /* 0x0001e20008000407 */
[----:B------:R-:W-:-:S03]  /*2be0*/  UIADD3 UR11, UPT, UPT, UR8, 0x100000, URZ ;  /* 0x00100000080b7890 */ /* 0x000fc6000fffe0ff */
        /* <DEDUP_REMOVED lines=15> */
[----:B-1----:R1:W-:Y:S06]  /*2ce0*/  MEMBAR.ALL.CTA ;  /* 0x0000000000007992 */ /* 0x0023ec0000008000 */
[----:B-1----:R-:W-:Y:S04]  /*2cf0*/  FENCE.VIEW.ASYNC.S ;  /* 0x00000000000073c6 */ /* 0x002fe80000000000 */
[----:B------:R-:W1:Y:S02]  /*2d00*/  FENCE.VIEW.ASYNC.S ;  /* 0x00000000000073c6 */ /* 0x000e640000000000 */
[----:B-1----:R0:W1:Y:S02]  /*2d10*/  @!UP1 SYNCS.EXCH.64 URZ, [UR7+0x8000], UR4 ;  /* 0x0080000407ff95b2 */ /* 0x0020640008000100 */
[----:B-1----:R-:W-:Y:S06]  /*2d20*/  BAR.SYNC.DEFER_BLOCKING 0x0 ;  /* 0x0000000000007b1d */ /* 0x002fec0000010000 */
[----:B0-----:R-:W-:Y:S05]  /*2d30*/  @!P4 BRA `(.L_x_6) ;  /* 0x0000000000d8c947 */ /* 0x001fea0003800000 */
[----:B------:R-:W-:Y:S02]  /*2d40*/  USHF.R.U32.HI UR12, URZ, 0x4, UR7 ;  /* 0x00000004ff0c7899 */ /* 0x000fe40008011607 */
[----:B------:R-:W-:Y:S02]  /*2d50*/  UIADD3 UR5, UPT, UPT, UR7, 0x18000, URZ ;  /* 0x0001800007057890 */ /* 0x000fe4000fffe0ff */
[----:B------:R-:W-:Y:S02]  /*2d60*/  USGXT.U32 UR12, UR12, 0xe ;  /* 0x0000000e0c0c789a */ /* 0x000fe40008000000 */
[----:B------:R-:W-:Y:S02]  /*2d70*/  USHF.R.U32.HI UR5, URZ, 0x4, UR5 ;  /* 0x00000004ff057899 */ /* 0x000fe40008011605 */
[----:B------:R-:W-:Y:S02]  /*2d80*/  UIADD3 UR32, UP1, UPT, UR12, 0x2, URZ ;  /* 0x000000020c207890 */ /* 0x000fe4000ff3e0ff */
[----:B------:R-:W-:Y:S01]  /*2d90*/  USGXT.U32 UR20, UR5, 0xe ;  /* 0x0000000e0514789a */ /* 0x000fe20008000000 */
[----:B------:R-:W-:Y:S01]  /*2da0*/  UMOV UR4, URZ ;  /* 0x000000ff00047c82 */ /* 0x000fe20008000000 */
[----:B------:R-:W-:Y:S01]  /*2db0*/  UMOV UR6, URZ ;  /* 0x000000ff00067c82 */ /* 0x000fe20008000000 */
[----:B------:R-:W-:-:S02]  /*2dc0*/  UIADD3.X UR33, UPT, UPT, UR4, 0x40004040, URZ, UP1, !UPT ;  /* 0x4000404004217890 */ /* 0x000fc40008ffe4ff */
[----:B------:R-:W-:Y:S01]  /*2dd0*/  UIADD3 UR40, UP1, UPT, UR20, 0x80, URZ ;  /* 0x0000008014287890 */ /* 0x000fe2000ff3e0ff */
[----:B------:R-:W-:Y:S01]  /*2de0*/  UMOV UR4, UR14 ;  /* 0x0000000e00047c82 */ /* 0x000fe20008000000 */
[----:B------:R-:W-:Y:S02]  /*2df0*/  UMOV UR5, URZ ;  /* 0x000000ff00057c82 */ /* 0x000fe40008000000 */
[----:B------:R-:W-:Y:S01]  /*2e00*/  UIADD3.X UR41, UPT, UPT, UR6, 0x40004040, URZ, UP1, !UPT ;  /* 0x4000404006297890 */ /* 0x000fe20008ffe4ff */
[----:B------:R-:W-:Y:S01]  /*2e10*/  UMOV UR63, UR4 ;  /* 0x00000004003f7c82 */ /* 0x000fe20008000000 */
[----:B------:R-:W-:Y:S02]  /*2e20*/  UIADD3.64 UR4, UPT, UPT, UR32, 0x2, URZ ;  /* 0x0000000220047897 */ /* 0x000fe4000fffe0ff */
[----:B------:R-:W-:Y:S02]  /*2e30*/  UIADD3.64 UR52, UPT, UPT, UR40, 0x80, URZ ;  /* 0x0000008028347897 */ /* 0x000fe4000fffe0ff */
[----:B------:R-:W-:-:S02]  /*2e40*/  UIADD3.64 UR42, UPT, UPT, UR32, 0x4, URZ ;  /* 0x00000004202a7897 */ /* 0x000fc4000fffe0ff */
[----:B------:R-:W-:Y:S02]  /*2e50*/  UIADD3.64 UR54, UPT, UPT, UR40, 0x100, URZ ;  /* 0x0000010028367897 */ /* 0x000fe4000fffe0ff */
[----:B------:R-:W-:Y:S02]  /*2e60*/  UIADD3.64 UR44, UPT, UPT, UR32, 0x3fe, URZ ;  /* 0x000003fe202c7897 */ /* 0x000fe4000fffe0ff */
[----:B------:R-:W-:Y:S02]  /*2e70*/  UIADD3.64 UR56, UPT, UPT, UR40, 0x180, URZ ;  /* 0x0000018028387897 */ /* 0x000fe4000fffe0ff */
[----:B------:R-:W-:Y:S02]  /*2e80*/  UIADD3.64 UR46, UPT, UPT, UR32, 0x400, URZ ;  /* 0x00000400202e7897 */ /* 0x000fe4000fffe0ff */
[----:B------:R-:W-:Y:S02]  /*2e90*/  UIADD3.64 UR58, UPT, UPT, UR40, 0x200, URZ ;  /* 0x00000200283a7897 */ /* 0x000fe4000fffe0ff */
[----:B------:R-:W-:-:S02]  /*2ea0*/  UIADD3.64 UR48, UPT, UPT, UR32, 0x402, URZ ;  /* 0x0000040220307897 */ /* 0x000fc4000fffe0ff */
[----:B------:R-:W-:Y:S01]  /*2eb0*/  UIADD3.64 UR60, UPT, UPT, UR40, 0x280, URZ ;  /* 0x00000280283c7897 */ /* 0x000fe2000fffe0ff */
[----:B------:R-:W-:Y:S01]  /*2ec0*/  UMOV UR22, 0x0 ;  /* 0x0000000000167882 */ /* 0x000fe20000000000 */
[----:B------:R-:W-:Y:S01]  /*2ed0*/  UMOV UR23, 0x4208490 ;  /* 0x0420849000177882 */ /* 0x000fe20000000000 */
[----:B------:R-:W-:Y:S01]  /*2ee0*/  UIADD3.64 UR50, UPT, UPT, UR32, 0x404, URZ ;  /* 0x0000040420327897 */ /* 0x000fe2000fffe0ff */
[----:B------:R-:W-:Y:S01]  /*2ef0*/  UMOV UR13, 0x40004040 ;  /* 0x40004040000d7882 */ /* 0x000fe20000000000 */
[----:B------:R-:W-:Y:S01]  /*2f00*/  UIADD3.64 UR64, UPT, UPT, UR40, 0x300, URZ ;  /* 0x0000030028407897 */ /* 0x000fe2000fffe0ff */
[----:B------:R-:W-:Y:S01]  /*2f10*/  UMOV UR21, 0x40004040 ;  /* 0x4000404000157882 */ /* 0x000fe20000000000 */
[----:B------:R-:W-:Y:S01]  /*2f20*/  UMOV UR24, 0x0 ;  /* 0x0000000000187882 */ /* 0x000fe20000000000 */
[----:B------:R-:W-:Y:S01]  /*2f30*/  UMOV UR25, 0x4208490 ;  /* 0x0420849000197882 */ /* 0x000fe20000000000 */
[----:B------:R-:W-:Y:S01]  /*2f40*/  UMOV UR26, 0x0 ;  /* 0x00000000001a7882 */ /* 0x000fe20000000000 */
[----:B------:R-:W-:Y:S01]  /*2f50*/  UMOV UR27, 0x4208490 ;  /* 0x04208490001b7882 */ /* 0x000fe20000000000 */
[----:B------:R0:W-:Y:S01]  /*2f60*/  UTCHMMA gdesc[UR20], gdesc[UR12], tmem[UR11], tmem[UR22], idesc[UR23], !UPT ;  /* 0x00ff160c140075ea */ /* 0x0001e2000f80000b */
[----:B------:R-:W-:Y:S01]  /*2f70*/  UMOV UR30, 0x0 ;  /* 0x00000000001e7882 */ /* 0x000fe20000000000 */
[----:B------:R-:W-:Y:S01]  /*2f80*/  UMOV UR31, 0x4208490 ;  /* 0x04208490001f7882 */ /* 0x000fe20000000000 */
[----:B------:R0:W-:Y:S01]  /*2f90*/  UTCHMMA gdesc[UR40], gdesc[UR32], tmem[UR11], tmem[UR24], idesc[UR25], UPT ;  /* 0x00ff1820280075ea */ /* 0x0001e2000b80000b */
        /* <DEDUP_REMOVED lines=12> */
[----:B------:R0:W-:Y:S01]  /*3060*/  UTCHMMA gdesc[UR60], gdesc[UR48], tmem[UR11], tmem[UR34], idesc[UR35], UPT ;  /* 0x00ff22303c0075ea */ /* 0x0001e2000b80000b */
[----:B------:R0:W-:Y:S01]  /*3070*/  UTCHMMA gdesc[UR64], gdesc[UR50], tmem[UR11], tmem[UR38], idesc[UR39], UPT ;  /* 0x00ff2632400075ea */ /* 0x0001e2000b80000b */
[----:B------:R0:W-:Y:S01]  /*3080*/  UTCBAR [UR63], URZ ;  /* 0x000000ff3f0073e9 */ /* 0x0001e200080000ff */
[----:B------:R-:W-:Y:S01]  /*3090*/  NOP ;  /* 0x0000000000007918 */ /* 0x000fe20000000000 */
.L_x_6:
[----:B------:R-:W-:Y:S05]  /*30a0*/  @!P3 BRA `(.L_x_7) ;  /* 0x000000000008b947 */ /* 0x000fea0003800000 */
[----:B------:R-:W1:Y:S02]  /*30b0*/  SYNCS.PHASECHK.TRANS64.TRYWAIT P0, [UR7+0x8000], RZ ;  /* 0x008000ffff0075a7 */ /* 0x000e640008001107 */
[----:B-1----:R-:W-:Y:S05]  /*30c0*/  @!P0 BRA `(.L_x_8) ;  /* 0x00000084009c8947 */ /* 0x002fea0003800000 */
.L_x_7:
[----:B------:R-:W-:Y:S01]  /*30d0*/  BAR.SYNC.DEFER_BLOCKING 0x0 ;  /* 0x0000000000007b1d */ /* 0x000fe20000010000 */
[----:B------:R-:W-:-:S05]  /*30e0*/  LEA R233, R204, UR7, 0x2 ;  /* 0x00000007cce97c11 */ /* 0x000fca000f8e10ff */
[----:B------:R-:W1:Y:S02]  /*30f0*/  LDCU UR6, c[0x0][0x3a8] ;  /* 0x00007500ff0677ac */ /* 0x000e640008000800 */
[----:B------:R-:W2:Y:S01]  /*3100*/  LDC R57, c[0x0][0x3d8] ;  /* 0x0000f600ff397b82 */ /* 0x000ea20000000800 */
[----:B------:R-:W-:Y:S01]  /*3110*/  LDTM.16dp32bit_t0_t15.x32 R4, tmem[UR9+0x100000] ;  /* 0x10000009000479ee */ /* 0x000fe20008a80000 */
[----:B------:R-:W1:Y:S01]  /*3120*/  LDTM.16dp32bit_t16_t31.x32 R4, tmem[UR9+0x100020] ;  /* 0x10002009000479ee */ /* 0x000e620008aa0000 */
[----:B------:R-:W-:Y:S01]  /*3130*/  STL.64 [R1+0x1f8], R218 ;  /* 0x0001f8da01007387 */ /* 0x000fe20000100a00 */
[----:B0-----:R-:W0:Y:S03]  /*3140*/  LDCU.64 UR20, c[0x0][0x3d0] ;  /* 0x00007a00ff1477ac */ /* 0x001e260008000a00 */
[----:B------:R3:W-:Y:S01]  /*3150*/  STL [R1+0x1f4], R217 ;  /* 0x0001f4d901007387 */ /* 0x0007e20000100800 */
[----:B------:R-:W4:Y:S03]  /*3160*/  S2UR UR4, SR_CTAID.Y ;  /* 0x00000000000479c3 */ /* 0x000f260000002600 */
[----:B------:R0:W-:Y:S04]  /*3170*/  STL [R1+0x1f0], R216 ;  /* 0x0001f0d801007387 */ /* 0x0001e80000100800 */
[----:B------:R1:W-:Y:S01]  /*3180*/  STL.64 [R1+0x1e8], R214 ;  /* 0x0001e8d601007387 */ /* 0x0003e20000100a00 */
[----:B------:R-:W4:Y:S01]  /*3190*/  LDC.64 R58, c[0x0][0x390] ;  /* 0x0000e400ff3a7b82 */ /* 0x000f220000000a00 */
[----:B---3--:R-:W-:-:S02]  /*31a0*/  PRMT R217, RZ, 0x7610, R217 ;  /* 0x00007610ffd97816 */ /* 0x008fc400000000d9 */
[----:B------:R-:W-:Y:S01]  /*31b0*/  STL [R1+0x1e4], R213 ;  /* 0x0001e4d501007387 */ /* 0x000fe20000100800 */
[----:B0-----:R-:W-:Y:S01]  /*31c0*/  PRMT R216, RZ, 0x7610, R216 ;  /* 0x00007610ffd87816 */ /* 0x001fe200000000d8 */
[----:B------:R-:W-:Y:S02]  /*31d0*/  IMAD R36, R36, UR21, RZ ;  /* 0x0000001524247c24 */ /* 0x000fe4000f8e02ff */
[----:B------:R-:W-:Y:S01]  /*31e0*/  STL [R1+0x1e0], R212 ;  /* 0x0001e0d401007387 */ /* 0x000fe20000100800 */
[----:B--2---:R-:W-:Y:S02]  /*31f0*/  IMAD R38, R38, R57, RZ ;  /* 0x0000003926267224 */ /* 0x004fe400078e02ff */
[----:B-1----:R-:W-:Y:S01]  /*3200*/  FMUL R2, R4, UR6 ;  /* 0x0000000604027c20 */ /* 0x002fe20008400000 */
[----:B------:R-:W-:Y:S01]  /*3210*/  FMUL R3, R5, UR6 ;  /* 0x0000000605037c20 */ /* 0x000fe20008400000 */
[----:B------:R-:W-:Y:S01]  /*3220*/  FMUL R37, R6, UR6 ;  /* 0x0000000606257c20 */ /* 0x000fe20008400000 */
[----:B------:R-:W-:Y:S01]  /*3230*/  FMUL R39, R7, UR6 ;  /* 0x0000000607277c20 */ /* 0x000fe20008400000 */
[----:B------:R-:W-:Y:S01]  /*3240*/  FMUL R40, R10, UR6 ;  /* 0x000000060a287c20 */ /* 0x000fe20008400000 */
[----:B------:R-:W-:Y:S01]  /*3250*/  FMUL R42, R12, UR6 ;  /* 0x000000060c2a7c20 */ /* 0x000fe20008400000 */
[----:B------:R-:W-:Y:S01]  /*3260*/  STL [R1+0x1dc], R211 ;  /* 0x0001dcd301007387 */ /* 0x000fe20000100800 */
[----:B------:R-:W-:Y:S01]  /*3270*/  FMNMX3 R37, R2, R3, R37, !PT ;  /* 0x0000000302257276 */ /* 0x000fe20007800025 */
[----:B------:R-:W-:Y:S01]  /*3280*/  FMUL R2, R8, UR6 ;  /* 0x0000000608027c20 */ /* 0x000fe20008400000 */
[----:B------:R-:W-:Y:S01]  /*3290*/  FMUL R3, R9, UR6 ;  /* 0x0000000609037c20 */ /* 0x000fe20008400000 */
[----:B----4-:R-:W-:Y:S01]  /*32a0*/  UIMAD UR20, UR4, UR20, URZ ;  /* 0x00000014041472a4 */ /* 0x010fe2000f8e02ff */
[----:B------:R-:W-:Y:S01]  /*32b0*/  STL [R1+0x1d8], R210 ;  /* 0x0001d8d201007387 */ /* 0x000fe20000100800 */
[----:B------:R-:W0:Y:S01]  /*32c0*/  @!P2 SYNCS.CCTL.IV [UR7+0x8000] ;  /* 0x00800000ff00a9b1 */ /* 0x000e220008000007 */
[----:B------:R-:W-:Y:S01]  /*32d0*/  FMNMX3 R39, R37, R39, R2, !PT ;  /* 0x0000002725277276 */ /* 0x000fe20007800002 */
[----:B------:R-:W-:-:S02]  /*32e0*/  IMAD R2, R57, 0x2, R38 ;  /* 0x0000000239027824 */ /* 0x000fc400078e0226 */
[----:B------:R-:W-:Y:S01]  /*32f0*/  FMUL R37, R11, UR6 ;  /* 0x000000060b257c20 */ /* 0x000fe20008400000 */
[----:B------:R-:W-:Y:S01]  /*3300*/  USHF.L.U32 UR4, UR20, 0x1, URZ ;  /* 0x0000000114047899 */ /* 0x000fe200080006ff */
[----:B------:R-:W-:Y:S01]  /*3310*/  FMNMX3 R39, R39, R3, R40, !PT ;  /* 0x0000000327277276 */ /* 0x000fe20007800028 */
[----:B------:R-:W-:Y:S02]  /*3320*/  IMAD R44, R57, 0x2, R2 ;  /* 0x00000002392c7824 */ /* 0x000fe400078e0202 */
[----:B------:R-:W-:Y:S01]  /*3330*/  FMUL R3, R13, UR6 ;  /* 0x000000060d037c20 */ /* 0x000fe20008400000 */
[----:B------:R-:W-:Y:S01]  /*3340*/  FMUL R40, R14, UR6 ;  /* 0x000000060e287c20 */ /* 0x000fe20008400000 */
[----:B------:R-:W-:Y:S01]  /*3350*/  FMNMX3 R39, R39, R37, R42, !PT ;  /* 0x0000002527277276 */ /* 0x000fe2000780002a */
[----:B------:R-:W-:Y:S02]  /*3360*/  IMAD R46, R57, 0x2, R44 ;  /* 0x00000002392e7824 */ /* 0x000fe400078e022c */
[----:B------:R-:W-:Y:S01]  /*3370*/  FMUL R37, R15, UR6 ;  /* 0x000000060f257c20 */ /* 0x000fe20008400000 */
[----:B------:R-:W-:Y:S01]  /*3380*/  FMUL R42, R16, UR6 ;  /* 0x00000006102a7c20 */ /* 0x000fe20008400000 */
[----:B------:R-:W-:Y:S01]  /*3390*/  FMNMX3 R39, R39, R3, R40, !PT ;  /* 0x0000000327277276 */ /* 0x000fe20007800028 */
[----:B------:R-:W-:-:S02]  /*33a0*/  IMAD R48, R57, 0x2, R46 ;  /* 0x0000000239307824 */ /* 0x000fc400078e022e */
[----:B------:R-:W-:Y:S01]  /*33b0*/  FMUL R3, R17, UR6 ;  /* 0x0000000611037c20 */ /* 0x000fe20008400000 */
[----:B------:R-:W-:Y:S01]  /*33c0*/  FMUL R40, R18, UR6 ;  /* 0x0000000612287c20 */ /* 0x000fe20008400000 */
[----:B------:R-:W-:Y:S01]  /*33d0*/  FMNMX3 R39, R39, R37, R42, !PT ;  /* 0x0000002527277276 */ /* 0x000fe2000780002a */
[----:B------:R-:W-:Y:S01]  /*33e0*/  FMUL R37, R19, UR6 ;  /* 0x0000000613257c20 */ /* 0x000fe20008400000 */
[----:B------:R-:W-:Y:S01]  /*33f0*/  LEA R50, R57, R48, 0x1 ;  /* 0x0000003039327211 */ /* 0x000fe200078e08ff */
[----:B------:R-:W-:Y:S01]  /*3400*/  FMUL R42, R20, UR6 ;  /* 0x00000006142a7c20 */ /* 0x000fe20008400000 */
[----:B------:R-:W-:Y:S01]  /*3410*/  FMNMX3 R3, R39, R3, R40, !PT ;  /* 0x0000000327037276 */ /* 0x000fe20007800028 */
[----:B------:R-:W-:Y:S01]  /*3420*/  FMUL R40, R22, UR6 ;  /* 0x0000000616287c20 */ /* 0x000fe20008400000 */
[----:B------:R-:W-:Y:S01]  /*3430*/  STL [R1+0x1d4], R209 ;  /* 0x0001d4d101007387 */ /* 0x000fe20000100800 */
[----:B------:R-:W-:Y:S01]  /*3440*/  IMAD R52, R57, 0x2, R50 ;  /* 0x0000000239347824 */ /* 0x000fe200078e0232 */
[----:B------:R-:W-:Y:S01]  /*3450*/  FMNMX3 R39, R3, R37, R42, !PT ;  /* 0x0000002503277276 */ /* 0x000fe2000780002a */
[----:B------:R-:W-:Y:S01]  /*3460*/  FMUL R3, R21, UR6 ;  /* 0x0000000615037c20 */ /* 0x000fe20008400000 */
[----:B------:R-:W-:Y:S01]  /*3470*/  FMUL R37, R23, UR6 ;  /* 0x0000000617257c20 */ /* 0x000fe20008400000 */
[----:B------:R-:W-:-:S02]  /*3480*/  IMAD R54, R57, 0x2, R52 ;  /* 0x0000000239367824 */ /* 0x000fc400078e0234 */
[----:B------:R-:W-:Y:S01]  /*3490*/  FMUL R42, R24, UR6 ;  /* 0x00000006182a7c20 */ /* 0x000fe20008400000 */
[----:B------:R-:W-:Y:S01]  /*34a0*/  STL [R1+0x1d0], R208 ;  /* 0x0001d0d001007387 */ /* 0x000fe20000100800 */
        /* <DEDUP_REMOVED lines=9> */
[C---:B------:R-:W-:Y:S01]  /*3540*/  IMAD.SHL.U32 R3, R36.reuse, 0x2, RZ ;  /* 0x0000000224037824 */ /* 0x040fe200078e00ff */
[----:B------:R-:W-:Y:S01]  /*3550*/  LEA R62, R57, R60, 0x1 ;  /* 0x0000003c393e7211 */ /* 0x000fe200078e08ff */
[----:B------:R-:W-:-:S04]  /*3560*/  IMAD.HI R36, R36, 0x2, RZ ;  /* 0x0000000224247827 */ /* 0x000fc800078e02ff */
[----:B------:R-:W-:Y:S01]  /*3570*/  FMUL R37, R27, UR6 ;  /* 0x000000061b257c20 */ /* 0x000fe20008400000 */
[----:B------:R-:W-:Y:S01]  /*3580*/  FMUL R40, R28, UR6 ;  /* 0x000000061c287c20 */ /* 0x000fe20008400000 */
[----:B------:R-:W-:Y:S01]  /*3590*/  IADD3 R58, P0, P5, R3, UR4, R58 ;  /* 0x00000004033a7c10 */ /* 0x000fe2000fd1e03a */
[----:B------:R-:W-:Y:S01]  /*35a0*/  IMAD R64, R57, 0x2, R62 ;  /* 0x0000000239407824 */ /* 0x000fe200078e023e */
[----:B------:R-:W-:Y:S01]  /*35b0*/  UIMAD.WIDE UR4, UR20, 0x2, URZ ;  /* 0x00000002140478a5 */ /* 0x000fe2000f8e02ff */
[----:B------:R-:W-:Y:S01]  /*35c0*/  FMUL R3, R31, UR6 ;  /* 0x000000061f037c20 */ /* 0x000fe20008400000 */
[-C--:B------:R-:W-:Y:S01]  /*35d0*/  LEA R156, P6, R44, R58.reuse, 0x1 ;  /* 0x0000003a2c9c7211 */ /* 0x080fe200078c08ff */
[----:B------:R-:W-:Y:S01]  /*35e0*/  IMAD R66, R57, 0x2, R64 ;  /* 0x0000000239427824 */ /* 0x000fe200078e0240 */
[----:B------:R-:W-:Y:S01]  /*35f0*/  FMNMX3 R37, R41, R37, R40, !PT ;  /* 0x0000002529257276 */ /* 0x000fe20007800028 */
[----:B------:R-:W-:Y:S01]  /*3600*/  FMUL R40, R32, UR6 ;  /* 0x0000000620287c20 */ /* 0x000fe20008400000 */
[----:B------:R-:W-:Y:S01]  /*3610*/  IADD3.X R59, PT, PT, R36, UR5, R59, P0, P5 ;  /* 0x00000005243b7c10 */ /* 0x000fe200087ea43b */
[C---:B------:R-:W-:Y:S01]  /*3620*/  IMAD R68, R57.reuse, 0x2, R66 ;  /* 0x0000000239447824 */ /* 0x040fe200078e0242 */
[-C--:B------:R-:W-:Y:S01]  /*3630*/  LEA R158, P5, R2, R58.reuse, 0x1 ;  /* 0x0000003a029e7211 */ /* 0x080fe200078a08ff */
[----:B------:R-:W-:Y:S01]  /*3640*/  STL [R1+0x1cc], R207 ;  /* 0x0001cccf01007387 */ /* 0x000fe20000100800 */
[----:B------:R-:W-:Y:S01]  /*3650*/  LEA R218, P0, R38, R58, 0x1 ;  /* 0x0000003a26da7211 */ /* 0x000fe200078008ff */
[----:B------:R-:W-:Y:S01]  /*3660*/  NOP ;  /* 0x0000000000007918 */ /* 0x000fe20000000000 */
[----:B------:R-:W-:Y:S01]  /*3670*/  LEA R70, R57, R68, 0x1 ;  /* 0x0000004439467211 */ /* 0x000fe200078e08ff */
[----:B------:R-:W-:Y:S01]  /*3680*/  STL [R1+0x1c8], R206 ;  /* 0x0001c8ce01007387 */ /* 0x000fe20000100800 */
[----:B------:R-:W-:-:S02]  /*3690*/  LEA.HI.X.SX32 R159, R2, R59, 0x1, P5 ;  /* 0x0000003b029f7211 */ /* 0x000fc400028f0eff */
[-C--:B------:R-:W-:Y:S01]  /*36a0*/  LEA.HI.X.SX32 R219, R38, R59.reuse, 0x1, P0 ;  /* 0x0000003b26db7211 */ /* 0x080fe200000f0eff */
[C---:B------:R-:W-:Y:S01]  /*36b0*/  IMAD R72, R57.reuse, 0x2, R70 ;  /* 0x0000000239487824 */ /* 0x040fe200078e0246 */
[-C--:B------:R-:W-:Y:S01]  /*36c0*/  LEA.HI.X.SX32 R157, R44, R59.reuse, 0x1, P6 ;  /* 0x0000003b2c9d7211 */ /* 0x080fe200030f0eff */
[----:B------:R-:W-:Y:S01]  /*36d0*/  STL [R1+0x1c4], R203 ;  /* 0x0001c4cb01007387 */ /* 0x000fe20000100800 */
[-C--:B------:R-:W-:Y:S01]  /*36e0*/  LEA R154, P0, R46, R58.reuse, 0x1 ;  /* 0x0000003a2e9a7211 */ /* 0x080fe200078008ff */
[C---:B------:R-:W-:Y:S01]  /*36f0*/  IMAD R74, R57.reuse, 0x2, R72 ;  /* 0x00000002394a7824 */ /* 0x040fe200078e0248 */
[-C--:B------:R-:W-:Y:S01]  /*3700*/  LEA R214, P5, R48, R58.reuse, 0x1 ;  /* 0x0000003a30d67211 */ /* 0x080fe200078a08ff */
[----:B------:R-:W-:Y:S01]  /*3710*/  STL [R1+0x1c0], R202 ;  /* 0x0001c0ca01007387 */ /* 0x000fe20000100800 */
[-C--:B------:R-:W-:Y:S01]  /*3720*/  LEA.HI.X.SX32 R155, R46, R59.reuse, 0x1, P0 ;  /* 0x0000003b2e9b7211 */ /* 0x080fe200000f0eff */
[C---:B------:R-:W-:Y:S01]  /*3730*/  IMAD R76, R57.reuse, 0x2, R74 ;  /* 0x00000002394c7824 */ /* 0x040fe200078e024a */
[----:B------:R-:W-:Y:S01]  /*3740*/  LEA.HI.X.SX32 R215, R48, R59, 0x1, P5 ;  /* 0x0000003b30d77211 */ /* 0x000fe200028f0eff */
[----:B------:R-:W-:Y:S01]  /*3750*/  STL [R1+0x1bc], R201 ;  /* 0x0001bcc901007387 */ /* 0x000fe20000100800 */
[-C--:B------:R-:W-:Y:S01]  /*3760*/  LEA R150, P0, R52, R58.reuse, 0x1 ;  /* 0x0000003a34967211 */ /* 0x080fe200078008ff */
[----:B------:R-:W-:Y:S01]  /*3770*/  IMAD R2, R57, 0x2, R76 ;  /* 0x0000000239027824 */ /* 0x000fe200078e024c */
[-C--:B------:R-:W-:Y:S01]  /*3780*/  LEA R152, P6, R50, R58.reuse, 0x1 ;  /* 0x0000003a32987211 */ /* 0x080fe200078c08ff */
[----:B------:R-:W-:Y:S01]  /*3790*/  STL [R1+0x1b8], R200 ;  /* 0x0001b8c801007387 */ /* 0x000fe20000100800 */
[----:B------:R-:W-:-:S02]  /*37a0*/  LEA R148, P5, R54, R58, 0x1 ;  /* 0x0000003a36947211 */ /* 0x000fc400078a08ff */
[C---:B------:R-:W-:Y:S01]  /*37b0*/  LEA R44, R57.reuse, R2, 0x1 ;  /* 0x00000002392c7211 */ /* 0x040fe200078e08ff */
[----:B------:R-:W-:Y:S01]  /*37c0*/  STL [R1+0x1b4], R199 ;  /* 0x0001b4c701007387 */ /* 0x000fe20000100800 */
[-C--:B------:R-:W-:Y:S02]  /*37d0*/  LEA.HI.X.SX32 R151, R52, R59.reuse, 0x1, P0 ;  /* 0x0000003b34977211 */ /* 0x080fe400000f0eff */
        /* <DEDUP_REMOVED lines=10> */
[-C--:B------:R-:W-:Y:S01]  /*3880*/  LEA R142, P5, R62, R58.reuse, 0x1 ;  /* 0x0000003a3e8e7211 */ /* 0x080fe200078a08ff */
[----:B------:R-:W-:Y:S01]  /*3890*/  STL [R1+0x1a8], R196 ;  /* 0x0001a8c401007387 */ /* 0x000fe20000100800 */
[-C--:B------:R-:W-:Y:S01]  /*38a0*/  LEA.HI.X.SX32 R145, R60, R59.reuse, 0x1, P0 ;  /* 0x0000003b3c917211 */ /* 0x080fe200000f0eff */
[----:B------:R-:W-:Y:S01]  /*38b0*/  IMAD R54, R57, 0x2, R52 ;  /* 0x0000000239367824 */ /* 0x000fe200078e0234 */
[----:B------:R-:W-:Y:S01]  /*38c0*/  LEA.HI.X.SX32 R143, R62, R59, 0x1, P5 ;  /* 0x0000003b3e8f7211 */ /* 0x000fe200028f0eff */
[----:B------:R1:W-:Y:S01]  /*38d0*/  STL [R1+0x1a4], R195 ;  /* 0x0001a4c301007387 */ /* 0x0003e20000100800 */
[----:B------:R-:W-:-:S02]  /*38e0*/  LEA R138, P6, R64, R58, 0x1 ;  /* 0x0000003a408a7211 */ /* 0x000fc400078c08ff */
[C---:B------:R-:W-:Y:S01]  /*38f0*/  LEA R56, R57.reuse, R54, 0x1 ;  /* 0x0000003639387211 */ /* 0x040fe200078e08ff */
[----:B------:R-:W-:Y:S01]  /*3900*/  STL [R1+0x1a0], R194 ;  /* 0x0001a0c201007387 */ /* 0x000fe20000100800 */
[-C--:B------:R-:W-:Y:S02]  /*3910*/  LEA R134, P5, R68, R58.reuse, 0x1 ;  /* 0x0000003a44867211 */ /* 0x080fe400078a08ff */
[-C--:B------:R-:W-:Y:S01]  /*3920*/  LEA.HI.X.SX32 R139, R64, R59.reuse, 0x1, P6 ;  /* 0x0000003b408b7211 */ /* 0x080fe200030f0eff */
[C---:B------:R-:W-:Y:S01]  /*3930*/  IMAD R60, R57.reuse, 0x2, R56 ;  /* 0x00000002393c7824 */ /* 0x040fe200078e0238 */
[-C--:B------:R-:W-:Y:S01]  /*3940*/  LEA R136, P0, R66, R58.reuse, 0x1 ;  /* 0x0000003a42887211 */ /* 0x080fe200078008ff */
[----:B-1----:R-:W1:Y:S01]  /*3950*/  S2R R195, SR_TID.X ;  /* 0x0000000000c37919 */ /* 0x002e620000002100 */
[-C--:B------:R-:W-:Y:S01]  /*3960*/  LEA R132, P6, R70, R58.reuse, 0x1 ;  /* 0x0000003a46847211 */ /* 0x080fe200078c08ff */
[C---:B------:R-:W-:Y:S01]  /*3970*/  IMAD R62, R57.reuse, 0x2, R60 ;  /* 0x00000002393e7824 */ /* 0x040fe200078e023c */
[-C--:B------:R-:W-:Y:S01]  /*3980*/  LEA.HI.X.SX32 R135, R68, R59.reuse, 0x1, P5 ;  /* 0x0000003b44877211 */ /* 0x080fe200028f0eff */
[----:B------:R-:W-:Y:S01]  /*3990*/  STL [R1+0x19c], R193 ;  /* 0x00019cc101007387 */ /* 0x000fe20000100800 */
[-C--:B------:R-:W-:Y:S01]  /*39a0*/  LEA R128, P5, R74, R58.reuse, 0x1 ;  /* 0x0000003a4a807211 */ /* 0x080fe200078a08ff */
[C---:B------:R-:W-:Y:S01]  /*39b0*/  IMAD R36, R57.reuse, 0x2, R62 ;  /* 0x0000000239247824 */ /* 0x040fe200078e023e */
[-C--:B------:R-:W-:Y:S01]  /*39c0*/  LEA.HI.X.SX32 R137, R66, R59.reuse, 0x1, P0 ;  /* 0x0000003b42897211 */ /* 0x080fe200000f0eff */
[----:B------:R-:W-:Y:S01]  /*39d0*/  STL [R1+0x198], R192 ;  /* 0x000198c001007387 */ /* 0x000fe20000100800 */
[----:B------:R-:W-:Y:S01]  /*39e0*/  LEA.HI.X.SX32 R133, R70, R59, 0x1, P6 ;  /* 0x0000003b46857211 */ /* 0x000fe200030f0eff */
[----:B------:R-:W-:Y:S01]  /*39f0*/  IMAD R38, R57, 0x2, R36 ;  /* 0x0000000239267824 */ /* 0x000fe200078e0224 */
[-C--:B------:R-:W-:Y:S01]  /*3a00*/  LEA R130, P0, R72, R58.reuse, 0x1 ;  /* 0x0000003a48827211 */ /* 0x080fe200078008ff */
[----:B------:R-:W-:Y:S01]  /*3a10*/  STL [R1+0x194], R191 ;  /* 0x000194bf01007387 */ /* 0x000fe20000100800 */
[----:B------:R-:W-:-:S02]  /*3a20*/  LEA R126, P6, R76, R58, 0x1 ;  /* 0x0000003a4c7e7211 */ /* 0x000fc400078c08ff */
[-C--:B------:R-:W-:Y:S01]  /*3a30*/  LEA.HI.X.SX32 R129, R74, R59.reuse, 0x1, P5 ;  /* 0x0000003b4a817211 */ /* 0x080fe200028f0eff */
[----:B------:R-:W-:Y:S01]  /*3a40*/  STL [R1+0x190], R190 ;  /* 0x000190be01007387 */ /* 0x000fe20000100800 */
[----:B------:R-:W-:Y:S02]  /*3a50*/  LEA R122, P5, R44, R58, 0x1 ;  /* 0x0000003a2c7a7211 */ /* 0x000fe400078a08ff */
[----:B------:R-:W-:Y:S01]  /*3a60*/  LEA R50, R57, R38, 0x1 ;  /* 0x0000002639327211 */ /* 0x000fe200078e08ff */
[----:B------:R-:W-:Y:S01]  /*3a70*/  STL [R1+0x18c], R189 ;  /* 0x00018cbd01007387 */ /* 0x000fe20000100800 */
[-C--:B------:R-:W-:Y:S02]  /*3a80*/  LEA.HI.X.SX32 R131, R72, R59.reuse, 0x1, P0 ;  /* 0x0000003b48837211 */ /* 0x080fe400000f0eff */
[----:B------:R-:W-:Y:S01]  /*3a90*/  LEA.HI.X.SX32 R127, R76, R59, 0x1, P6 ;  /* 0x0000003b4c7f7211 */ /* 0x000fe200030f0eff */
[----:B------:R-:W-:Y:S01]  /*3aa0*/  STL [R1+0x188], R188 ;  /* 0x000188bc01007387 */ /* 0x000fe20000100800 */
[----:B------:R-:W-:-:S02]  /*3ab0*/  LEA R124, P0, R2, R58, 0x1 ;  /* 0x0000003a027c7211 */ /* 0x000fc400078008ff */
[-C--:B------:R-:W-:Y:S01]  /*3ac0*/  LEA R120, P6, R46, R58.reuse, 0x1 ;  /* 0x0000003a2e787211 */ /* 0x080fe200078c08ff */
[----:B------:R-:W-:Y:S01]  /*3ad0*/  STL [R1+0x184], R187 ;  /* 0x000184bb01007387 */ /* 0x000fe20000100800 */
[-C--:B------:R-:W-:Y:S01]  /*3ae0*/  LEA.HI.X.SX32 R123, R44, R59.reuse, 0x1, P5 ;  /* 0x0000003b2c7b7211 */ /* 0x080fe200028f0eff */
[C---:B------:R-:W-:Y:S01]  /*3af0*/  IMAD R44, R57.reuse, 0x2, R50 ;  /* 0x00000002392c7824 */ /* 0x040fe200078e0232 */
[-C--:B------:R-:W-:Y:S01]  /*3b00*/  LEA.HI.X.SX32 R125, R2, R59.reuse, 0x1, P0 ;  /* 0x0000003b027d7211 */ /* 0x080fe200000f0eff */
[----:B------:R-:W-:Y:S01]  /*3b10*/  STL [R1+0x180], R186 ;  /* 0x000180ba01007387 */ /* 0x000fe20000100800 */
[----:B------:R-:W-:Y:S01]  /*3b20*/  LEA.HI.X.SX32 R121, R46, R59, 0x1, P6 ;  /* 0x0000003b2e797211 */ /* 0x000fe200030f0eff */
[----:B------:R-:W-:Y:S01]  /*3b30*/  IMAD R46, R57, 0x2, R44 ;  /* 0x00000002392e7824 */ /* 0x000fe200078e022c */
[C---:B------:R-:W-:Y:S01]  /*3b40*/  LEA R118, P0, R48.reuse, R58, 0x1 ;  /* 0x0000003a30767211 */ /* 0x040fe200078008ff */
[----:B------:R-:W-:Y:S01]  /*3b50*/  STL [R1+0x17c], R185 ;  /* 0x00017cb901007387 */ /* 0x000fe20000100800 */
[----:B------:R-:W-:Y:S01]  /*3b60*/  FMNMX3 R39, R37, R39, R42, !PT ;  /* 0x0000002725277276 */ /* 0x000fe2000780002a */
[----:B------:R-:W-:Y:S01]  /*3b70*/  FMUL R37, R33, UR6 ;  /* 0x0000000621257c20 */ /* 0x000fe20008400000 */
[----:B------:R-:W-:Y:S01]  /*3b80*/  LEA.HI.X.SX32 R119, R48, R59, 0x1, P0 ;  /* 0x0000003b30777211 */ /* 0x000fe200000f0eff */
[----:B------:R-:W-:-:S02]  /*3b90*/  IMAD R48, R57, 0x2, R46 ;  /* 0x0000000239307824 */ /* 0x000fc400078e022e */
[----:B------:R-:W-:Y:S01]  /*3ba0*/  FMUL R42, R34, UR6 ;  /* 0x00000006222a7c20 */ /* 0x000fe20008400000 */
[----:B------:R-:W-:Y:S01]  /*3bb0*/  FMNMX3 R3, R39, R3, R40, !PT ;  /* 0x0000000327037276 */ /* 0x000fe20007800028 */
[----:B------:R-:W-:Y:S01]  /*3bc0*/  FMUL R40, R35, UR6 ;  /* 0x0000000623287c20 */ /* 0x000fe20008400000 */
[----:B------:R-:W-:Y:S01]  /*3bd0*/  IMAD R2, R57, 0x2, R48 ;  /* 0x0000000239027824 */ /* 0x000fe200078e0230 */
[-C--:B------:R-:W-:Y:S01]  /*3be0*/  LEA R116, P5, R52, R58.reuse, 0x1 ;  /* 0x0000003a34747211 */ /* 0x080fe200078a08ff */
[----:B------:R-:W-:Y:S01]  /*3bf0*/  STL [R1+0x178], R184 ;  /* 0x000178b801007387 */ /* 0x000fe20000100800 */
[----:B------:R-:W-:Y:S02]  /*3c00*/  FMNMX3 R3, R3, R37, R42, !PT ;  /* 0x0000002503037276 */ /* 0x000fe4000780002a */
[----:B------:R-:W-:Y:S01]  /*3c10*/  LEA R112, P0, R56, R58, 0x1 ;  /* 0x0000003a38707211 */ /* 0x000fe200078008ff */
[----:B------:R-:W-:Y:S01]  /*3c20*/  STL [R1+0x174], R183 ;  /* 0x000174b701007387 */ /* 0x000fe20000100800 */
[----:B------:R-:W-:-:S02]  /*3c30*/  LEA R37, R57, R2, 0x1 ;  /* 0x0000000239257211 */ /* 0x000fc400078e08ff */
[-C--:B------:R-:W-:Y:S01]  /*3c40*/  LEA.HI.X.SX32 R117, R52, R59.reuse, 0x1, P5 ;  /* 0x0000003b34757211 */ /* 0x080fe200028f0eff */
[----:B------:R-:W-:Y:S01]  /*3c50*/  STL [R1+0x170], R182 ;  /* 0x000170b601007387 */ /* 0x000fe20000100800 */
[-C--:B------:R-:W-:Y:S01]  /*3c60*/  LEA R110, P5, R60, R58.reuse, 0x1 ;  /* 0x0000003a3c6e7211 */ /* 0x080fe200078a08ff */
[----:B------:R-:W-:Y:S01]  /*3c70*/  IMAD R41, R57, 0x2, R37 ;  /* 0x0000000239297824 */ /* 0x000fe200078e0225 */
[-C--:B------:R-:W-:Y:S01]  /*3c80*/  LEA.HI.X.SX32 R113, R56, R59.reuse, 0x1, P0 ;  /* 0x0000003b38717211 */ /* 0x080fe200000f0eff */
[----:B------:R-:W-:Y:S01]  /*3c90*/  STL [R1+0x16c], R181 ;  /* 0x00016cb501007387 */ /* 0x000fe20000100800 */
[-C--:B------:R-:W-:Y:S02]  /*3ca0*/  LEA R106, P0, R36, R58.reuse, 0x1 ;  /* 0x0000003a246a7211 */ /* 0x080fe400078008ff */
[----:B------:R-:W-:Y:S01]  /*3cb0*/  LEA.HI.X.SX32 R111, R60, R59, 0x1, P5 ;  /* 0x0000003b3c6f7211 */ /* 0x000fe200028f0eff */
[----:B------:R-:W-:Y:S01]  /*3cc0*/  STL [R1+0x168], R180 ;  /* 0x000168b401007387 */ /* 0x000fe20000100800 */
[----:B------:R-:W-:-:S02]  /*3cd0*/  LEA R104, P5, R38, R58, 0x1 ;  /* 0x0000003a26687211 */ /* 0x000fc400078a08ff */
[-C--:B------:R-:W-:Y:S01]  /*3ce0*/  LEA.HI.X.SX32 R107, R36, R59.reuse, 0x1, P0 ;  /* 0x0000003b246b7211 */ /* 0x080fe200000f0eff */
[C---:B------:R-:W-:Y:S01]  /*3cf0*/  IMAD R36, R57.reuse, 0x2, R41 ;  /* 0x0000000239247824 */ /* 0x040fe200078e0229 */
[-C--:B------:R-:W-:Y:S01]  /*3d00*/  LEA R114, P6, R54, R58.reuse, 0x1 ;  /* 0x0000003a36727211 */ /* 0x080fe200078c08ff */
[----:B------:R-:W-:Y:S01]  /*3d10*/  STL [R1+0x164], R179 ;  /* 0x000164b301007387 */ /* 0x000fe20000100800 */
[-C--:B------:R-:W-:Y:S01]  /*3d20*/  LEA.HI.X.SX32 R105, R38, R59.reuse, 0x1, P5 ;  /* 0x0000003b26697211 */ /* 0x080fe200028f0eff */
[C---:B------:R-:W-:Y:S01]  /*3d30*/  IMAD R38, R57.reuse, 0x2, R36 ;  /* 0x0000000239267824 */ /* 0x040fe200078e0224 */
[-C--:B------:R-:W-:Y:S01]  /*3d40*/  LEA.HI.X.SX32 R115, R54, R59.reuse, 0x1, P6 ;  /* 0x0000003b36737211 */ /* 0x080fe200030f0eff */
[----:B------:R-:W-:Y:S01]  /*3d50*/  STL [R1+0x160], R178 ;  /* 0x000160b201007387 */ /* 0x000fe20000100800 */
[-C--:B------:R-:W-:Y:S01]  /*3d60*/  LEA R108, P6, R62, R58.reuse, 0x1 ;  /* 0x0000003a3e6c7211 */ /* 0x080fe200078c08ff */
[----:B------:R-:W-:Y:S01]  /*3d70*/  IMAD R39, R57, 0x2, R38 ;  /* 0x0000000239277824 */ /* 0x000fe200078e0226 */
[----:B------:R-:W-:Y:S01]  /*3d80*/  LEA R100, P0, R44, R58, 0x1 ;  /* 0x0000003a2c647211 */ /* 0x000fe200078008ff */
[----:B------:R-:W-:Y:S01]  /*3d90*/  STL [R1+0x15c], R177 ;  /* 0x00015cb101007387 */ /* 0x000fe20000100800 */
[----:B------:R-:W-:-:S02]  /*3da0*/  LEA.HI.X.SX32 R109, R62, R59, 0x1, P6 ;  /* 0x0000003b3e6d7211 */ /* 0x000fc400030f0eff */
[-C--:B------:R-:W-:Y:S01]  /*3db0*/  LEA R102, P6, R50, R58.reuse, 0x1 ;  /* 0x0000003a32667211 */ /* 0x080fe200078c08ff */
[----:B------:R-:W-:Y:S01]  /*3dc0*/  STL [R1+0x158], R176 ;  /* 0x000158b001007387 */ /* 0x000fe20000100800 */
[----:B------:R-:W-:Y:S02]  /*3dd0*/  FMNMX R40, R40, R3, !PT ;  /* 0x0000000328287209 */ /* 0x000fe40007800000 */
[-C--:B------:R-:W-:Y:S01]  /*3de0*/  LEA R98, P5, R46, R58.reuse, 0x1 ;  /* 0x0000003a2e627211 */ /* 0x080fe200078a08ff */
[----:B------:R-:W-:Y:S01]  /*3df0*/  STL [R1+0x154], R175 ;  /* 0x000154af01007387 */ /* 0x000fe20000100800 */
[----:B------:R-:W-:Y:S02]  /*3e00*/  LEA.HI.X.SX32 R101, R44, R59, 0x1, P0 ;  /* 0x0000003b2c657211 */ /* 0x000fe400000f0eff */
[----:B------:R-:W-:Y:S01]  /*3e10*/  LEA R94, P0, R2, R58, 0x1 ;  /* 0x0000003a025e7211 */ /* 0x000fe200078008ff */
[----:B------:R-:W-:Y:S01]  /*3e20*/  STL [R1+0x150], R174 ;  /* 0x000150ae01007387 */ /* 0x000fe20000100800 */
[----:B------:R-:W-:-:S02]  /*3e30*/  LEA R3, R57, R39, 0x1 ;  /* 0x0000002739037211 */ /* 0x000fc400078e08ff */
[-C--:B------:R-:W-:Y:S01]  /*3e40*/  LEA.HI.X.SX32 R103, R50, R59.reuse, 0x1, P6 ;  /* 0x0000003b32677211 */ /* 0x080fe200030f0eff */
[----:B------:R-:W-:Y:S01]  /*3e50*/  STL [R1+0x14c], R173 ;  /* 0x00014cad01007387 */ /* 0x000fe20000100800 */
[-C--:B------:R-:W-:Y:S02]  /*3e60*/  LEA R96, P6, R48, R58.reuse, 0x1 ;  /* 0x0000003a30607211 */ /* 0x080fe400078c08ff */
[-C--:B------:R-:W-:Y:S01]  /*3e70*/  LEA.HI.X.SX32 R99, R46, R59.reuse, 0x1, P5 ;  /* 0x0000003b2e637211 */ /* 0x080fe200028f0eff */
[----:B------:R-:W-:Y:S01]  /*3e80*/  STL [R1+0x148], R172 ;  /* 0x000148ac01007387 */ /* 0x000fe20000100800 */
[-C--:B------:R-:W-:Y:S02]  /*3e90*/  LEA R92, P5, R37, R58.reuse, 0x1 ;  /* 0x0000003a255c7211 */ /* 0x080fe400078a08ff */
[-C--:B------:R-:W-:Y:S01]  /*3ea0*/  LEA.HI.X.SX32 R95, R2, R59.reuse, 0x1, P0 ;  /* 0x0000003b025f7211 */ /* 0x080fe200000f0eff */
[----:B------:R-:W-:Y:S01]  /*3eb0*/  IMAD R2, R57, 0x2, R3 ;  /* 0x0000000239027824 */ /* 0x000fe200078e0203 */
[----:B------:R-:W-:Y:S01]  /*3ec0*/  LEA.HI.X.SX32 R97, R48, R59, 0x1, P6 ;  /* 0x0000003b30617211 */ /* 0x000fe200030f0eff */
[----:B------:R-:W-:Y:S01]  /*3ed0*/  STL [R1+0x144], R167 ;  /* 0x000144a701007387 */ /* 0x000fe20000100800 */
[----:B------:R-:W-:-:S02]  /*3ee0*/  LEA R90, P6, R41, R58, 0x1 ;  /* 0x0000003a295a7211 */ /* 0x000fc400078c08ff */
[-C--:B------:R-:W-:Y:S01]  /*3ef0*/  LEA.HI.X.SX32 R93, R37, R59.reuse, 0x1, P5 ;  /* 0x0000003b255d7211 */ /* 0x080fe200028f0eff */
[----:B------:R-:W-:Y:S01]  /*3f00*/  IMAD R37, R57, 0x2, R2 ;  /* 0x0000000239257824 */ /* 0x000fe200078e0202 */
[-C--:B------:R-:W-:Y:S01]  /*3f10*/  LEA R88, P0, R36, R58.reuse, 0x1 ;  /* 0x0000003a24587211 */ /* 0x080fe200078008ff */
[----:B------:R-:W-:Y:S01]  /*3f20*/  STL [R1+0x140], R166 ;  /* 0x000140a601007387 */ /* 0x000fe20000100800 */
[-C--:B------:R-:W-:Y:S02]  /*3f30*/  LEA.HI.X.SX32 R91, R41, R59.reuse, 0x1, P6 ;  /* 0x0000003b295b7211 */ /* 0x080fe400030f0eff */
[-C--:B------:R-:W-:Y:S01]  /*3f40*/  LEA R86, P5, R38, R58.reuse, 0x1 ;  /* 0x0000003a26567211 */ /* 0x080fe200078a08ff */
[----:B------:R-:W2:Y:S01]  /*3f50*/  SHFL.BFLY PT, R41, R40, 0x10, 0x1f ;  /* 0x0e001f0028297f89 */ /* 0x000ea200000e0000 */
[-C--:B------:R-:W-:Y:S02]  /*3f60*/  LEA R84, P6, R39, R58.reuse, 0x1 ;  /* 0x0000003a27547211 */ /* 0x080fe400078c08ff */
[-C--:B------:R-:W-:Y:S01]  /*3f70*/  LEA.HI.X.SX32 R89, R36, R59.reuse, 0x1, P0 ;  /* 0x0000003b24597211 */ /* 0x080fe200000f0eff */
[----:B------:R-:W-:Y:S01]  /*3f80*/  IMAD R36, R57, 0x2, R37 ;  /* 0x0000000239247824 */ /* 0x000fe200078e0225 */
[-C--:B------:R-:W-:Y:S01]  /*3f90*/  LEA.HI.X.SX32 R87, R38, R59.reuse, 0x1, P5 ;  /* 0x0000003b26577211 */ /* 0x080fe200028f0eff */
[----:B------:R-:W-:Y:S01]  /*3fa0*/  STL [R1+0x13c], R165 ;  /* 0x00013ca501007387 */ /* 0x000fe20000100800 */
[----:B------:R-:W-:Y:S01]  /*3fb0*/  LEA.HI.X.SX32 R85, R39, R59, 0x1, P6 ;  /* 0x0000003b27557211 */ /* 0x000fe200030f0eff */
[----:B------:R-:W-:Y:S01]  /*3fc0*/  IMAD R38, R57, 0x2, R36 ;  /* 0x0000000239267824 */ /* 0x000fe200078e0224 */
[----:B------:R-:W-:Y:S01]  /*3fd0*/  LEA R80, P6, R2, R58, 0x1 ;  /* 0x0000003a02507211 */ /* 0x000fe200078c08ff */
[----:B------:R-:W-:Y:S01]  /*3fe0*/  STL [R1+0x138], R164 ;  /* 0x000138a401007387 */ /* 0x000fe20000100800 */
[----:B-1----:R-:W-:-:S02]  /*3ff0*/  LOP3.LUT R42, R195, 0x1f, RZ, 0xc0, !PT ;  /* 0x0000001fc32a7812 */ /* 0x002fc400078ec0ff */
[----:B------:R-:W-:Y:S01]  /*4000*/  LEA.HI.X.SX32 R81, R2, R59, 0x1, P6 ;  /* 0x0000003b02517211 */ /* 0x000fe200030f0eff */
[----:B------:R-:W-:Y:S01]  /*4010*/  STL [R1+0x134], R163 ;  /* 0x000134a301007387 */ /* 0x000fe20000100800 */
[----:B------:R-:W-:Y:S02]  /*4020*/  LEA R2, R57, R38, 0x1 ;  /* 0x0000002639027211 */ /* 0x000fe400078e08ff */
[----:B------:R-:W-:Y:S01]  /*4030*/  LEA R82, P0, R3, R58, 0x1 ;  /* 0x0000003a03527211 */ /* 0x000fe200078008ff */
[----:B------:R-:W-:Y:S01]  /*4040*/  STL [R1+0x130], R162 ;  /* 0x000130a201007387 */ /* 0x000fe20000100800 */
[----:B------:R-:W-:Y:S01]  /*4050*/  ISETP.GE.U32.AND P5, PT, R42, 0x10, PT ;  /* 0x000000102a00780c */ /* 0x000fe20003fa6070 */
[----:B------:R-:W-:Y:S01]  /*4060*/  IMAD R39, R57, 0x2, R2 ;  /* 0x0000000239277824 */ /* 0x000fe200078e0202 */
[C---:B------:R-:W-:Y:S01]  /*4070*/  LOP3.LUT R42, R195.reuse, 0xf, RZ, 0xc0, !PT ;  /* 0x0000000fc32a7812 */ /* 0x040fe200078ec0ff */
[----:B------:R-:W-:Y:S01]  /*4080*/  STL [R1+0x12c], R161 ;  /* 0x00012ca101007387 */ /* 0x000fe20000100800 */
[----:B------:R-:W-:-:S02]  /*4090*/  LOP3.LUT R168, R195, 0x60, RZ, 0xc0, !PT ;  /* 0x00000060c3a87812 */ /* 0x000fc400078ec0ff */
[-C--:B------:R-:W-:Y:S01]  /*40a0*/  LEA R76, P6, R36, R58.reuse, 0x1 ;  /* 0x0000003a244c7211 */ /* 0x080fe200078c08ff */
[----:B------:R-:W-:Y:S01]  /*40b0*/  STL [R1+0x128], R160 ;  /* 0x000128a001007387 */ /* 0x000fe20000100800 */
[-C--:B------:R-:W-:Y:S01]  /*40c0*/  LEA.HI.X.SX32 R83, R3, R59.reuse, 0x1, P0 ;  /* 0x0000003b03537211 */ /* 0x080fe200000f0eff */
[----:B------:R-:W-:Y:S01]  /*40d0*/  IMAD R3, R57, 0x2, R39 ;  /* 0x0000000239037824 */ /* 0x000fe200078e0227 */
[----:B------:R-:W-:Y:S01]  /*40e0*/  LEA R78, P0, R37, R58, 0x1 ;  /* 0x0000003a254e7211 */ /* 0x000fe200078008ff */
[----:B------:R-:W-:Y:S01]  /*40f0*/  STL [R1+0x124], R141 ;  /* 0x0001248d01007387 */ /* 0x000fe20000100800 */
[----:B------:R-:W-:Y:S02]  /*4100*/  LEA R168, R42, R168, 0x1 ;  /* 0x000000a82aa87211 */ /* 0x000fe400078e08ff */
[-C--:B------:R-:W-:Y:S01]  /*4110*/  LEA.HI.X.SX32 R77, R36, R59.reuse, 0x1, P6 ;  /* 0x0000003b244d7211 */ /* 0x080fe200030f0eff */
[----:B------:R-:W-:Y:S01]  /*4120*/  IMAD R36, R57, 0x2, R3 ;  /* 0x0000000239247824 */ /* 0x000fe200078e0203 */
[----:B------:R-:W-:Y:S01]  /*4130*/  LEA R72, P6, R2, R58, 0x1 ;  /* 0x0000003a02487211 */ /* 0x000fe200078c08ff */
[----:B------:R-:W-:Y:S01]  /*4140*/  STL.64 [R1+0xd0], R218 ;  /* 0x0000d0da01007387 */ /* 0x000fe20000100a00 */
[----:B------:R-:W-:-:S02]  /*4150*/  LEA.HI.X.SX32 R79, R37, R59, 0x1, P0 ;  /* 0x0000003b254f7211 */ /* 0x000fc400000f0eff */
[----:B------:R-:W-:Y:S01]  /*4160*/  LEA.HI R170, R204, R168, RZ, 0x19 ;  /* 0x000000a8ccaa7211 */ /* 0x000fe200078fc8ff */
[----:B------:R-:W-:Y:S01]  /*4170*/  STL.64 [R1+0xc8], R214 ;  /* 0x0000c8d601007387 */ /* 0x000fe20000100a00 */
[----:B------:R-:W-:Y:S02]  /*4180*/  LEA R74, P0, R38, R58, 0x1 ;  /* 0x0000003a264a7211 */ /* 0x000fe400078008ff */
[----:B------:R-:W-:Y:S01]  /*4190*/  LEA.HI.X.SX32 R73, R2, R59, 0x1, P6 ;  /* 0x0000003b02497211 */ /* 0x000fe200030f0eff */
[C---:B------:R-:W-:Y:S01]  /*41a0*/  IMAD R2, R57.reuse, 0x2, R36 ;  /* 0x0000000239027824 */ /* 0x040fe200078e0224 */
[----:B--2---:R-:W-:Y:S02]  /*41b0*/  FMNMX R41, R40, R41, !PT ;  /* 0x0000002928297209 */ /* 0x004fe40007800000 */
[----:B------:R-:W-:Y:S01]  /*41c0*/  LEA R170, R170, UR7, 0x2 ;  /* 0x00000007aaaa7c11 */ /* 0x000fe2000f8e10ff */
[----:B------:R-:W-:Y:S01]  /*41d0*/  IMAD R37, R57, 0x2, R2 ;  /* 0x0000000239257824 */ /* 0x000fe200078e0202 */
[----:B------:R-:W-:-:S02]  /*41e0*/  LEA.HI.X.SX32 R75, R38, R59, 0x1, P0 ;  /* 0x0000003b264b7211 */ /* 0x000fc400000f0eff */
[-C--:B------:R-:W-:Y:S01]  /*41f0*/  LEA R70, P0, R39, R58.reuse, 0x1 ;  /* 0x0000003a27467211 */ /* 0x080fe200078008ff */
[----:B0-----:R0:W-:Y:S01]  /*4200*/  @!P5 STS [R170], R41 ;  /* 0x00000029aa00d388 */ /* 0x0011e20000000800 */
[-C--:B------:R-:W-:Y:S02]  /*4210*/  LEA R68, P6, R3, R58.reuse, 0x1 ;  /* 0x0000003a03447211 */ /* 0x080fe400078c08ff */
[-C--:B------:R-:W-:Y:S02]  /*4220*/  LEA.HI.X.SX32 R71, R39, R59.reuse, 0x1, P0 ;  /* 0x0000003b27477211 */ /* 0x080fe400000f0eff */
[----:B------:R-:W-:Y:S01]  /*4230*/  LEA.HI.X.SX32 R69, R3, R59, 0x1, P6 ;  /* 0x0000003b03457211 */ /* 0x000fe200030f0eff */
[----:B------:R-:W-:Y:S01]  /*4240*/  IMAD R3, R57, 0x2, R37 ;  /* 0x0000000239037824 */ /* 0x000fe200078e0225 */
[-C--:B------:R-:W-:Y:S02]  /*4250*/  LEA R66, P0, R36, R58.reuse, 0x1 ;  /* 0x0000003a24427211 */ /* 0x080fe400078008ff */
[----:B------:R-:W-:-:S02]  /*4260*/  LEA R64, P6, R2, R58, 0x1 ;  /* 0x0000003a02407211 */ /* 0x000fc400078c08ff */
[-C--:B------:R-:W-:Y:S01]  /*4270*/  LEA.HI.X.SX32 R67, R36, R59.reuse, 0x1, P0 ;  /* 0x0000003b24437211 */ /* 0x080fe200000f0eff */
[----:B------:R-:W-:Y:S01]  /*4280*/  IMAD R36, R57, 0x2, R3 ;  /* 0x0000000239247824 */ /* 0x000fe200078e0203 */
[-C--:B------:R-:W-:Y:S02]  /*4290*/  LEA.HI.X.SX32 R65, R2, R59.reuse, 0x1, P6 ;  /* 0x0000003b02417211 */ /* 0x080fe400030f0eff */
[-C--:B------:R-:W-:Y:S02]  /*42a0*/  LEA R62, P0, R37, R58.reuse, 0x1 ;  /* 0x0000003a253e7211 */ /* 0x080fe400078008ff */
[----:B------:R-:W-:Y:S02]  /*42b0*/  LEA R60, P6, R3, R58, 0x1 ;  /* 0x0000003a033c7211 */ /* 0x000fe400078c08ff */
[-C--:B------:R-:W-:Y:S01]  /*42c0*/  LEA.HI.X.SX32 R63, R37, R59.reuse, 0x1, P0 ;  /* 0x0000003b253f7211 */ /* 0x080fe200000f0eff */
[----:B------:R-:W-:Y:S01]  /*42d0*/  IMAD R37, R57, 0x2, R36 ;  /* 0x0000000239257824 */ /* 0x000fe200078e0224 */
[----:B------:R-:W-:-:S02]  /*42e0*/  LEA.HI.X.SX32 R61, R3, R59, 0x1, P6 ;  /* 0x0000003b033d7211 */ /* 0x000fc400030f0eff */
[-C--:B------:R-:W-:Y:S02]  /*42f0*/  LEA R2, P0, R36, R58.reuse, 0x1 ;  /* 0x0000003a24027211 */ /* 0x080fe400078008ff */
[----:B------:R-:W-:Y:S01]  /*4300*/  ISETP.GE.U32.AND P6, PT, R204, 0x80, PT ;  /* 0x00000080cc00780c */ /* 0x000fe20003fc6070 */
[----:B------:R-:W-:Y:S01]  /*4310*/  BAR.SYNC.DEFER_BLOCKING 0x0 ;  /* 0x0000000000007b1d */ /* 0x000fe20000010000 */
[----:B------:R-:W-:Y:S02]  /*4320*/  LEA.HI.X.SX32 R3, R36, R59, 0x1, P0 ;  /* 0x0000003b24037211 */ /* 0x000fe400000f0eff */
[----:B------:R-:W-:Y:S02]  /*4330*/  LEA R39, R57, R37, 0x1 ;  /* 0x0000002539277211 */ /* 0x000fe400078e08ff */
[----:B------:R-:W-:Y:S02]  /*4340*/  LEA R36, P0, R37, R58, 0x1 ;  /* 0x0000003a25247211 */ /* 0x000fe400078008ff */
[----:B------:R-:W-:Y:S01]  /*4350*/  PRMT R213, RZ, 0x7610, R213 ;  /* 0x00007610ffd57816 */ /* 0x000fe200000000d5 */
[----:B0-----:R-:W-:Y:S01]  /*4360*/  IMAD R41, R57, 0x2, R39 ;  /* 0x0000000239297824 */ /* 0x001fe200078e0227 */
[----:B------:R-:W-:-:S02]  /*4370*/  LEA.HI.X.SX32 R37, R37, R59, 0x1, P0 ;  /* 0x0000003b25257211 */ /* 0x000fc400000f0eff */
[-C--:B------:R-:W-:Y:S01]  /*4380*/  LEA R38, P0, R39, R58.reuse, 0x1 ;  /* 0x0000003a27267211 */ /* 0x080fe200078008ff */
[----:B------:R-:W-:Y:S01]  /*4390*/  IMAD R43, R57, 0x2, R41 ;  /* 0x00000002392b7824 */ /* 0x000fe200078e0229 */
[----:B------:R-:W-:Y:S02]  /*43a0*/  PRMT R212, RZ, 0x7610, R212 ;  /* 0x00007610ffd47816 */ /* 0x000fe400000000d4 */
[-C--:B------:R-:W-:Y:S01]  /*43b0*/  LEA.HI.X.SX32 R39, R39, R59.reuse, 0x1, P0 ;  /* 0x0000003b27277211 */ /* 0x080fe200000f0eff */
[----:B------:R-:W-:Y:S01]  /*43c0*/  IMAD R45, R57, 0x2, R43 ;  /* 0x00000002392d7824 */ /* 0x000fe200078e022b */
[----:B------:R-:W-:Y:S02]  /*43d0*/  LEA R40, P0, R41, R58, 0x1 ;  /* 0x0000003a29287211 */ /* 0x000fe400078008ff */
[----:B------:R-:W-:Y:S01]  /*43e0*/  PRMT R211, RZ, 0x7610, R211 ;  /* 0x00007610ffd37816 */ /* 0x000fe200000000d3 */
[----:B------:R-:W-:Y:S01]  /*43f0*/  IMAD R47, R57, 0x2, R45 ;  /* 0x00000002392f7824 */ /* 0x000fe200078e022d */
[----:B------:R-:W-:-:S02]  /*4400*/  LEA.HI.X.SX32 R41, R41, R59, 0x1, P0 ;  /* 0x0000003b29297211 */ /* 0x000fc400000f0eff */
[-C--:B------:R-:W-:Y:S01]  /*4410*/  LEA R42, P0, R43, R58.reuse, 0x1 ;  /* 0x0000003a2b2a7211 */ /* 0x080fe200078008ff */
[----:B------:R-:W0:Y:S01]  /*4420*/  @!P6 LDS R171, [R233] ;  /* 0x00000000e9abe984 */ /* 0x000e220000000800 */
[----:B------:R-:W-:Y:S02]  /*4430*/  LEA R49, R57, R47, 0x1 ;  /* 0x0000002f39317211 */ /* 0x000fe400078e08ff */
[-C--:B------:R-:W-:Y:S02]  /*4440*/  LEA.HI.X.SX32 R43, R43, R59.reuse, 0x1, P0 ;  /* 0x0000003b2b2b7211 */ /* 0x080fe400000f0eff */
[-C--:B------:R-:W-:Y:S01]  /*4450*/  LEA R44, P0, R45, R58.reuse, 0x1 ;  /* 0x0000003a2d2c7211 */ /* 0x080fe200078008ff */
[----:B------:R-:W-:Y:S01]  /*4460*/  IMAD R51, R57, 0x2, R49 ;  /* 0x0000000239337824 */ /* 0x000fe200078e0231 */
[----:B------:R-:W-:Y:S02]  /*4470*/  PRMT R210, RZ, 0x7610, R210 ;  /* 0x00007610ffd27816 */ /* 0x000fe400000000d2 */
[----:B------:R-:W-:Y:S01]  /*4480*/  LEA.HI.X.SX32 R45, R45, R59, 0x1, P0 ;  /* 0x0000003b2d2d7211 */ /* 0x000fe200000f0eff */
[----:B------:R-:W-:Y:S01]  /*4490*/  IMAD R53, R57, 0x2, R51 ;  /* 0x0000000239357824 */ /* 0x000fe200078e0233 */
[----:B------:R-:W-:-:S02]  /*44a0*/  LEA R46, P0, R47, R58, 0x1 ;  /* 0x0000003a2f2e7211 */ /* 0x000fc400078008ff */
[----:B------:R-:W-:Y:S01]  /*44b0*/  PRMT R209, RZ, 0x7610, R209 ;  /* 0x00007610ffd17816 */ /* 0x000fe200000000d1 */
[----:B------:R-:W-:Y:S01]  /*44c0*/  IMAD R55, R57, 0x2, R53 ;  /* 0x0000000239377824 */ /* 0x000fe200078e0235 */
[----:B------:R-:W-:Y:S02]  /*44d0*/  LEA.HI.X.SX32 R47, R47, R59, 0x1, P0 ;  /* 0x0000003b2f2f7211 */ /* 0x000fe400000f0eff */
[----:B------:R-:W-:Y:S01]  /*44e0*/  LEA R48, P0, R49, R58, 0x1 ;  /* 0x0000003a31307211 */ /* 0x000fe200078008ff */
[----:B------:R-:W-:-:S03]  /*44f0*/  IMAD R140, R57, 0x2, R55 ;  /* 0x00000002398c7824 */ /* 0x000fc600078e0237 */
[-C--:B------:R-:W-:Y:S02]  /*4500*/  LEA.HI.X.SX32 R49, R49, R59.reuse, 0x1, P0 ;  /* 0x0000003b31317211 */ /* 0x080fe400000f0eff */
[----:B------:R-:W-:Y:S02]  /*4510*/  LEA R50, P0, R51, R58, 0x1 ;  /* 0x0000003a33327211 */ /* 0x000fe400078008ff */
[----:B------:R-:W-:Y:S02]  /*4520*/  LEA R169, R57, R140, 0x1 ;  /* 0x0000008c39a97211 */ /* 0x000fe400078e08ff */
[----:B------:R-:W-:Y:S02]  /*4530*/  LEA.HI.X.SX32 R51, R51, R59, 0x1, P0 ;  /* 0x0000003b33337211 */ /* 0x000fe400000f0eff */
[----:B------:R-:W-:-:S04]  /*4540*/  LEA R52, P0, R53, R58, 0x1 ;  /* 0x0000003a35347211 */ /* 0x000fc800078008ff */
[----:B------:R-:W-:Y:S02]  /*4550*/  LEA.HI.X.SX32 R53, R53, R59, 0x1, P0 ;  /* 0x0000003b35357211 */ /* 0x000fe400000f0eff */
[----:B------:R-:W-:-:S04]  /*4560*/  LEA R54, P0, R55, R58, 0x1 ;  /* 0x0000003a37367211 */ /* 0x000fc800078008ff */
[----:B------:R-:W-:Y:S01]  /*4570*/  LEA.HI.X.SX32 R55, R55, R59, 0x1, P0 ;  /* 0x0000003b37377211 */ /* 0x000fe200000f0eff */
[----:B0-----:R-:W0:Y:S01]  /*4580*/  SHFL.BFLY PT, R205, R171, 0x1, 0x1f ;  /* 0x0c201f00abcd7f89 */ /* 0x001e2200000e0000 */
[----:B------:R-:W-:-:S04]  /*4590*/  LEA R56, P0, R140, R58, 0x1 ;  /* 0x0000003a8c387211 */ /* 0x000fc800078008ff */
[----:B------:R-:W-:Y:S02]  /*45a0*/  LEA.HI.X.SX32 R57, R140, R59, 0x1, P0 ;  /* 0x0000003b8c397211 */ /* 0x000fe400000f0eff */
[----:B------:R-:W-:-:S04]  /*45b0*/  LEA R58, P0, R169, R58, 0x1 ;  /* 0x0000003aa93a7211 */ /* 0x000fc800078008ff */
[----:B------:R-:W-:Y:S02]  /*45c0*/  LEA.HI.X.SX32 R59, R169, R59, 0x1, P0 ;  /* 0x0000003ba93b7211 */ /* 0x000fe400000f0eff */
[----:B------:R-:W-:Y:S02]  /*45d0*/  LOP3.LUT P0, RZ, R195, 0x1, RZ, 0xc0, !PT ;  /* 0x00000001c3ff7812 */ /* 0x000fe4000780c0ff */
[----:B------:R-:W-:Y:S02]  /*45e0*/  LEA R195, R168, UR7, 0x2 ;  /* 0x00000007a8c37c11 */ /* 0x000fe4000f8e10ff */
[----:B------:R-:W-:Y:S02]  /*45f0*/  ISETP.LT.U32.AND P0, PT, R204, 0x80, !P0 ;  /* 0x00000080cc00780c */ /* 0x000fe40004701070 */
[----:B0-----:R-:W-:-:S11]  /*4600*/  FMNMX R171, R171, R205, !PT ;  /* 0x000000cdabab7209 */ /* 0x001fd60007800000 */
[----:B------:R-:W-:Y:S01]  /*4610*/  @P0 STS [R233], R171 ;  /* 0x000000abe9000388 */ /* 0x000fe20000000800 */
[----:B------:R-:W-:Y:S06]  /*4620*/  BAR.SYNC.DEFER_BLOCKING 0x0 ;  /* 0x0000000000007b1d */ /* 0x000fec0000010000 */
[----:B------:R-:W0:Y:S02]  /*4630*/  LDS R140, [R195] ;  /* 0x00000000c38c7984 */ /* 0x000e240000000800 */
[----:B------:R-:W-:Y:S01]  /*4640*/  BAR.SYNC.DEFER_BLOCKING 0x0 ;  /* 0x0000000000007b1d */ /* 0x000fe20000010000 */
[----:B0-----:R-:W-:-:S05]  /*4650*/  FMNMX R140, R140, -INF , !PT ;  /* 0xff8000008c8c7809 */ /* 0x001fca0007800000 */
[--C-:B------:R-:W-:Y:S01]  /*4660*/  FFMA R4, R4, UR6, -R140.reuse ;  /* 0x0000000604047c23 */ /* 0x100fe2000800088c */
[--C-:B------:R-:W-:Y:S01]  /*4670*/  FFMA R5, R5, UR6, -R140.reuse ;  /* 0x0000000605057c23 */ /* 0x100fe2000800088c */
[--C-:B------:R-:W-:Y:S01]  /*4680*/  FFMA R6, R6, UR6, -R140.reuse ;  /* 0x0000000606067c23 */ /* 0x100fe2000800088c */
[--C-:B------:R-:W-:Y:S01]  /*4690*/  FFMA R7, R7, UR6, -R140.reuse ;  /* 0x0000000607077c23 */ /* 0x100fe2000800088c */
[----:B------:R-:W-:Y:S01]  /*46a0*/  FMUL R4, R4, 1.4426950216293334961 ;  /* 0x3fb8aa3b04047820 */ /* 0x000fe20000400000 */
[----:B------:R-:W-:Y:S01]  /*46b0*/  FMUL R5, R5, 1.4426950216293334961 ;  /* 0x3fb8aa3b05057820 */ /* 0x000fe20000400000 */
[----:B------:R-:W-:Y:S01]  /*46c0*/  FMUL R6, R6, 1.4426950216293334961 ;  /* 0x3fb8aa3b06067820 */ /* 0x000fe20000400000 */
[----:B------:R-:W-:Y:S01]  /*46d0*/  FMUL R7, R7, 1.4426950216293334961 ;  /* 0x3fb8aa3b07077820 */ /* 0x000fe20000400000 */
[----:B------:R-:W-:Y:S01]  /*46e0*/  MUFU.EX2 R193, R4 ;  /* 0x0000000400c17308 */ /* 0x000fe20000000800 */
[--C-:B------:R-:W-:Y:S01]  /*46f0*/  FFMA R8, R8, UR6, -R140.reuse ;  /* 0x0000000608087c23 */ /* 0x100fe2000800088c */
[--C-:B------:R-:W-:Y:S01]  /*4700*/  FFMA R9, R9, UR6, -R140.reuse ;  /* 0x0000000609097c23 */ /* 0x100fe2000800088c */
[--C-:B------:R-:W-:Y:S01]  /*4710*/  FFMA R10, R10, UR6, -R140.reuse ;  /* 0x000000060a0a7c23 */ /* 0x100fe2000800088c */
[--C-:B------:R-:W-:Y:S01]  /*4720*/  FFMA R11, R11, UR6, -R140.reuse ;  /* 0x000000060b0b7c23 */ /* 0x100fe2000800088c */
[----:B------:R-:W-:Y:S01]  /*4730*/  FMUL R8, R8, 1.4426950216293334961 ;  /* 0x3fb8aa3b08087820 */ /* 0x000fe20000400000 */
[----:B------:R-:W-:Y:S01]  /*4740*/  FMUL R9, R9, 1.4426950216293334961 ;  /* 0x3fb8aa3b09097820 */ /* 0x000fe20000400000 */
[----:B------:R-:W-:Y:S01]  /*4750*/  FMUL R10, R10, 1.4426950216293334961 ;  /* 0x3fb8aa3b0a0a7820 */ /* 0x000fe20000400000 */
[----:B------:R-:W0:Y:S01]  /*4760*/  MUFU.EX2 R194, R5 ;  /* 0x0000000500c27308 */ /* 0x000e220000000800 */
[----:B------:R-:W-:Y:S01]  /*4770*/  FMUL R11, R11, 1.4426950216293334961 ;  /* 0x3fb8aa3b0b0b7820 */ /* 0x000fe20000400000 */
[--C-:B------:R-:W-:Y:S01]  /*4780*/  FFMA R12, R12, UR6, -R140.reuse ;  /* 0x000000060c0c7c23 */ /* 0x100fe2000800088c */
[--C-:B------:R-:W-:Y:S01]  /*4790*/  FFMA R13, R13, UR6, -R140.reuse ;  /* 0x000000060d0d7c23 */ /* 0x100fe2000800088c */
[--C-:B------:R-:W-:Y:S01]  /*47a0*/  FFMA R14, R14, UR6, -R140.reuse ;  /* 0x000000060e0e7c23 */ /* 0x100fe2000800088c */
[--C-:B------:R-:W-:Y:S01]  /*47b0*/  FFMA R15, R15, UR6, -R140.reuse ;  /* 0x000000060f0f7c23 */ /* 0x100fe2000800088c */
[----:B------:R-:W-:Y:S01]  /*47c0*/  FMUL R12, R12, 1.4426950216293334961 ;  /* 0x3fb8aa3b0c0c7820 */ /* 0x000fe20000400000 */
[----:B------:R-:W-:Y:S01]  /*47d0*/  FMUL R13, R13, 1.4426950216293334961 ;  /* 0x3fb8aa3b0d0d7820 */ /* 0x000fe20000400000 */
[----:B------:R-:W1:Y:S01]  /*47e0*/  MUFU.EX2 R191, R6 ;  /* 0x0000000600bf7308 */ /* 0x000e620000000800 */
[----:B------:R-:W-:Y:S01]  /*47f0*/  FMUL R14, R14, 1.4426950216293334961 ;  /* 0x3fb8aa3b0e0e7820 */ /* 0x000fe20000400000 */
[----:B------:R-:W-:Y:S01]  /*4800*/  FMUL R15, R15, 1.4426950216293334961 ;  /* 0x3fb8aa3b0f0f7820 */ /* 0x000fe20000400000 */
[--C-:B------:R-:W-:Y:S01]  /*4810*/  FFMA R16, R16, UR6, -R140.reuse ;  /* 0x0000000610107c23 */ /* 0x100fe2000800088c */
[--C-:B------:R-:W-:Y:S01]  /*4820*/  FFMA R17, R17, UR6, -R140.reuse ;  /* 0x0000000611117c23 */ /* 0x100fe2000800088c */
[--C-:B------:R-:W-:Y:S01]  /*4830*/  FFMA R18, R18, UR6, -R140.reuse ;  /* 0x0000000612127c23 */ /* 0x100fe2000800088c */
[----:B------:R-:W-:Y:S01]  /*4840*/  FFMA R19, R19, UR6, -R140 ;  /* 0x0000000613137c23 */ /* 0x000fe2000800088c */
[----:B------:R-:W-:Y:S01]  /*4850*/  FMUL R16, R16, 1.4426950216293334961 ;  /* 0x3fb8aa3b10107820 */ /* 0x000fe20000400000 */
[----:B------:R-:W2:Y:S01]  /*4860*/  MUFU.EX2 R192, R7 ;  /* 0x0000000700c07308 */ /* 0x000ea20000000800 */
[----:B0-----:R-:W-:Y:S01]  /*4870*/  FADD R4, R193, R194 ;  /* 0x000000c2c1047221 */ /* 0x001fe20000000000 */
[----:B------:R-:W-:Y:S01]  /*4880*/  FMUL R17, R17, 1.4426950216293334961 ;  /* 0x3fb8aa3b11117820 */ /* 0x000fe20000400000 */
[----:B------:R-:W-:Y:S01]  /*4890*/  FMUL R18, R18, 1.4426950216293334961 ;  /* 0x3fb8aa3b12127820 */ /* 0x000fe20000400000 */
[----:B------:R-:W-:Y:S01]  /*48a0*/  FMUL R19, R19, 1.4426950216293334961 ;  /* 0x3fb8aa3b13137820 */ /* 0x000fe20000400000 */
[--C-:B------:R-:W-:Y:S01]  /*48b0*/  FFMA R20, R20, UR6, -R140.reuse ;  /* 0x0000000614147c23 */ /* 0x100fe2000800088c */
[--C-:B------:R-:W-:Y:S01]  /*48c0*/  FFMA R21, R21, UR6, -R140.reuse ;  /* 0x0000000615157c23 */ /* 0x100fe2000800088c */
[----:B------:R-:W-:Y:S01]  /*48d0*/  FFMA R22, R22, UR6, -R140 ;  /* 0x0000000616167c23 */ /* 0x000fe2000800088c */
[----:B------:R-:W0:Y:S01]  /*48e0*/  MUFU.EX2 R189, R8 ;  /* 0x0000000800bd7308 */ /* 0x000e220000000800 */
[----:B-1----:R-:W-:Y:S01]  /*48f0*/  FADD R4, R191, R4 ;  /* 0x00000004bf047221 */ /* 0x002fe20000000000 */
[----:B------:R-:W-:Y:S01]  /*4900*/  FMUL R20, R20, 1.4426950216293334961 ;  /* 0x3fb8aa3b14147820 */ /* 0x000fe20000400000 */
[----:B------:R-:W-:Y:S01]  /*4910*/  FMUL R21, R21, 1.4426950216293334961 ;  /* 0x3fb8aa3b15157820 */ /* 0x000fe20000400000 */
[----:B------:R-:W-:Y:S01]  /*4920*/  FMUL R22, R22, 1.4426950216293334961 ;  /* 0x3fb8aa3b16167820 */ /* 0x000fe20000400000 */
[--C-:B------:R-:W-:Y:S01]  /*4930*/  FFMA R23, R23, UR6, -R140.reuse ;  /* 0x0000000617177c23 */ /* 0x100fe2000800088c */
[--C-:B------:R-:W-:Y:S01]  /*4940*/  FFMA R24, R24, UR6, -R140.reuse ;  /* 0x0000000618187c23 */ /* 0x100fe2000800088c */
[----:B------:R-:W-:Y:S01]  /*4950*/  FFMA R25, R25, UR6, -R140 ;  /* 0x0000000619197c23 */ /* 0x000fe2000800088c */
[----:B------:R-:W1:Y:S01]  /*4960*/  MUFU.EX2 R190, R9 ;  /* 0x0000000900be7308 */ /* 0x000e620000000800 */
[----:B--2---:R-:W-:Y:S01]  /*4970*/  FADD R4, R192, R4 ;  /* 0x00000004c0047221 */ /* 0x004fe20000000000 */
[----:B------:R-:W-:Y:S01]  /*4980*/  FMUL R23, R23, 1.4426950216293334961 ;  /* 0x3fb8aa3b17177820 */ /* 0x000fe20000400000 */
[----:B------:R-:W-:Y:S01]  /*4990*/  FMUL R24, R24, 1.4426950216293334961 ;  /* 0x3fb8aa3b18187820 */ /* 0x000fe20000400000 */
[----:B------:R-:W-:Y:S01]  /*49a0*/  FMUL R25, R25, 1.4426950216293334961 ;  /* 0x3fb8aa3b19197820 */ /* 0x000fe20000400000 */
[--C-:B------:R-:W-:Y:S01]  /*49b0*/  FFMA R26, R26, UR6, -R140.reuse ;  /* 0x000000061a1a7c23 */ /* 0x100fe2000800088c */
[--C-:B------:R-:W-:Y:S01]  /*49c0*/  FFMA R27, R27, UR6, -R140.reuse ;  /* 0x000000061b1b7c23 */ /* 0x100fe2000800088c */
[----:B------:R-:W-:Y:S01]  /*49d0*/  FFMA R28, R28, UR6, -R140 ;  /* 0x000000061c1c7c23 */ /* 0x000fe2000800088c */
        /* <DEDUP_REMOVED lines=21> */
[----:B------:R-:W-:Y:S01]  /*4b30*/  FFMA R35, R35, UR6, -R140 ;  /* 0x0000000623237c23 */ /* 0x000fe2000800088c */
[----:B------:R-:W-:-:S02]  /*4b40*/  PRMT R208, RZ, 0x7610, R208 ;  /* 0x00007610ffd07816 */ /* 0x000fc400000000d0 */
[----:B------:R2:W3:Y:S01]  /*4b50*/  MUFU.EX2 R186, R13 ;  /* 0x0000000d00ba7308 */ /* 0x0004e20000000800 */
[----:B0-----:R-:W-:Y:S01]  /*4b60*/  FADD R4, R188, R4 ;  /* 0x00000004bc047221 */ /* 0x001fe20000000000 */
[----:B------:R-:W-:Y:S01]  /*4b70*/  FMUL R35, R35, 1.4426950216293334961 ;  /* 0x3fb8aa3b23237820 */ /* 0x000fe20000400000 */
[----:B------:R-:W-:Y:S02]  /*4b80*/  PRMT R207, RZ, 0x7610, R207 ;  /* 0x00007610ffcf7816 */ /* 0x000fe400000000cf */
[----:B------:R-:W-:Y:S02]  /*4b90*/  PRMT R206, RZ, 0x7610, R206 ;  /* 0x00007610ffce7816 */ /* 0x000fe400000000ce */
[----:B------:R-:W-:Y:S01]  /*4ba0*/  PRMT R11, RZ, 0x7610, R11 ;  /* 0x00007610ff0b7816 */ /* 0x000fe2000000000b */
[----:B------:R-:W0:Y:S01]  /*4bb0*/  MUFU.EX2 R183, R14 ;  /* 0x0000000e00b77308 */ /* 0x000e220000000800 */
[----:B-1----:R-:W-:Y:S01]  /*4bc0*/  FADD R4, R185, R4 ;  /* 0x00000004b9047221 */ /* 0x002fe20000000000 */
[----:B--2---:R-:W-:-:S02]  /*4bd0*/  PRMT R13, RZ, 0x7610, R13 ;  /* 0x00007610ff0d7816 */ /* 0x004fc4000000000d */
[----:B------:R-:W-:Y:S02]  /*4be0*/  PRMT R9, RZ, 0x7610, R9 ;  /* 0x00007610ff097816 */ /* 0x000fe40000000009 */
[----:B------:R-:W-:Y:S02]  /*4bf0*/  PRMT R7, RZ, 0x7610, R7 ;  /* 0x00007610ff077816 */ /* 0x000fe40000000007 */
[----:B------:R1:W2:Y:S01]  /*4c00*/  MUFU.EX2 R184, R15 ;  /* 0x0000000f00b87308 */ /* 0x0002a20000000800 */
[----:B---3--:R-:W-:Y:S01]  /*4c10*/  FADD R4, R186, R4 ;  /* 0x00000004ba047221 */ /* 0x008fe20000000000 */
[----:B------:R-:W-:Y:S02]  /*4c20*/  PRMT R203, RZ, 0x7610, R203 ;  /* 0x00007610ffcb7816 */ /* 0x000fe400000000cb */
[----:B------:R-:W-:Y:S02]  /*4c30*/  PRMT R202, RZ, 0x7610, R202 ;  /* 0x00007610ffca7816 */ /* 0x000fe400000000ca */
[----:B------:R-:W-:-:S02]  /*4c40*/  PRMT R201, RZ, 0x7610, R201 ;  /* 0x00007610ffc97816 */ /* 0x000fc400000000c9 */
[----:B------:R3:W4:Y:S01]  /*4c50*/  MUFU.EX2 R181, R16 ;  /* 0x0000001000b57308 */ /* 0x0007220000000800 */
[----:B0-----:R-:W-:Y:S01]  /*4c60*/  FADD R4, R183, R4 ;  /* 0x00000004b7047221 */ /* 0x001fe20000000000 */
[----:B-1----:R-:W-:Y:S02]  /*4c70*/  PRMT R15, RZ, 0x7610, R15 ;  /* 0x00007610ff0f7816 */ /* 0x002fe4000000000f */
[----:B------:R-:W-:Y:S02]  /*4c80*/  PRMT R200, RZ, 0x7610, R200 ;  /* 0x00007610ffc87816 */ /* 0x000fe400000000c8 */
[----:B------:R-:W-:Y:S02]  /*4c90*/  PRMT R199, RZ, 0x7610, R199 ;  /* 0x00007610ffc77816 */ /* 0x000fe400000000c7 */
[----:B------:R0:W1:Y:S01]  /*4ca0*/  MUFU.EX2 R182, R17 ;  /* 0x0000001100b67308 */ /* 0x0000620000000800 */
[----:B--2---:R-:W-:Y:S01]  /*4cb0*/  FADD R4, R184, R4 ;  /* 0x00000004b8047221 */ /* 0x004fe20000000000 */
[----:B---3--:R-:W-:-:S02]  /*4cc0*/  PRMT R16, RZ, 0x7610, R16 ;  /* 0x00007610ff107816 */ /* 0x008fc40000000010 */
[----:B------:R-:W-:Y:S02]  /*4cd0*/  PRMT R198, RZ, 0x7610, R198 ;  /* 0x00007610ffc67816 */ /* 0x000fe400000000c6 */
[----:B------:R-:W-:Y:S02]  /*4ce0*/  PRMT R14, RZ, 0x7610, R14 ;  /* 0x00007610ff0e7816 */ /* 0x000fe4000000000e */
[----:B------:R2:W3:Y:S01]  /*4cf0*/  MUFU.EX2 R179, R18 ;  /* 0x0000001200b37308 */ /* 0x0004e20000000800 */
[----:B----4-:R-:W-:Y:S01]  /*4d00*/  FADD R4, R181, R4 ;  /* 0x00000004b5047221 */ /* 0x010fe20000000000 */
[----:B0-----:R-:W-:Y:S02]  /*4d10*/  PRMT R17, RZ, 0x7610, R17 ;  /* 0x00007610ff117816 */ /* 0x001fe40000000011 */
[----:B------:R-:W-:Y:S02]  /*4d20*/  PRMT R12, RZ, 0x7610, R12 ;  /* 0x00007610ff0c7816 */ /* 0x000fe4000000000c */
[----:B------:R-:W-:-:S02]  /*4d30*/  PRMT R197, RZ, 0x7610, R197 ;  /* 0x00007610ffc57816 */ /* 0x000fc400000000c5 */
[----:B------:R0:W4:Y:S01]  /*4d40*/  MUFU.EX2 R180, R19 ;  /* 0x0000001300b47308 */ /* 0x0001220000000800 */
[----:B-1----:R-:W-:Y:S01]  /*4d50*/  FADD R4, R182, R4 ;  /* 0x00000004b6047221 */ /* 0x002fe20000000000 */
[----:B--2---:R-:W-:Y:S02]  /*4d60*/  PRMT R18, RZ, 0x7610, R18 ;  /* 0x00007610ff127816 */ /* 0x004fe40000000012 */
[----:B------:R-:W-:Y:S02]  /*4d70*/  PRMT R10, RZ, 0x7610, R10 ;  /* 0x00007610ff0a7816 */ /* 0x000fe4000000000a */
[----:B------:R-:W-:Y:S02]  /*4d80*/  PRMT R8, RZ, 0x7610, R8 ;  /* 0x00007610ff087816 */ /* 0x000fe40000000008 */
[----:B------:R1:W2:Y:S01]  /*4d90*/  MUFU.EX2 R177, R20 ;  /* 0x0000001400b17308 */ /* 0x0002a20000000800 */
[----:B---3--:R-:W-:Y:S01]  /*4da0*/  FADD R4, R179, R4 ;  /* 0x00000004b3047221 */ /* 0x008fe20000000000 */
[----:B0-----:R-:W-:-:S02]  /*4db0*/  PRMT R19, RZ, 0x7610, R19 ;  /* 0x00007610ff137816 */ /* 0x001fc40000000013 */
[----:B------:R-:W-:Y:S02]  /*4dc0*/  PRMT R196, RZ, 0x7610, R196 ;  /* 0x00007610ffc47816 */ /* 0x000fe400000000c4 */
[----:B------:R-:W-:Y:S02]  /*4dd0*/  PRMT R6, RZ, 0x7610, R6 ;  /* 0x00007610ff067816 */ /* 0x000fe40000000006 */
[----:B------:R0:W3:Y:S01]  /*4de0*/  MUFU.EX2 R178, R21 ;  /* 0x0000001500b27308 */ /* 0x0000e20000000800 */
[----:B----4-:R-:W-:Y:S01]  /*4df0*/  FADD R4, R180, R4 ;  /* 0x00000004b4047221 */ /* 0x010fe20000000000 */
[----:B-1----:R-:W-:-:S06]  /*4e00*/  PRMT R20, RZ, 0x7610, R20 ;  /* 0x00007610ff147816 */ /* 0x002fcc0000000014 */
[----:B------:R1:W4:Y:S01]  /*4e10*/  MUFU.EX2 R175, R22 ;  /* 0x0000001600af7308 */ /* 0x0003220000000800 */
[----:B--2---:R-:W-:Y:S01]  /*4e20*/  FADD R4, R177, R4 ;  /* 0x00000004b1047221 */ /* 0x004fe20000000000 */
[----:B0-----:R-:W-:-:S06]  /*4e30*/  PRMT R21, RZ, 0x7610, R21 ;  /* 0x00007610ff157816 */ /* 0x001fcc0000000015 */
[----:B------:R0:W2:Y:S01]  /*4e40*/  MUFU.EX2 R176, R23 ;  /* 0x0000001700b07308 */ /* 0x0000a20000000800 */
[----:B---3--:R-:W-:Y:S01]  /*4e50*/  FADD R4, R178, R4 ;  /* 0x00000004b2047221 */ /* 0x008fe20000000000 */
[----:B-1----:R-:W-:-:S06]  /*4e60*/  PRMT R22, RZ, 0x7610, R22 ;  /* 0x00007610ff167816 */ /* 0x002fcc0000000016 */
[----:B------:R1:W3:Y:S01]  /*4e70*/  MUFU.EX2 R173, R24 ;  /* 0x0000001800ad7308 */ /* 0x0002e20000000800 */
[----:B----4-:R-:W-:Y:S01]  /*4e80*/  FADD R4, R175, R4 ;  /* 0x00000004af047221 */ /* 0x010fe20000000000 */
[----:B0-----:R-:W-:-:S06]  /*4e90*/  PRMT R23, RZ, 0x7610, R23 ;  /* 0x00007610ff177816 */ /* 0x001fcc0000000017 */
[----:B------:R0:W4:Y:S01]  /*4ea0*/  MUFU.EX2 R174, R25 ;  /* 0x0000001900ae7308 */ /* 0x0001220000000800 */
[----:B--2---:R-:W-:Y:S01]  /*4eb0*/  FADD R4, R176, R4 ;  /* 0x00000004b0047221 */ /* 0x004fe20000000000 */
[----:B-1----:R-:W-:-:S06]  /*4ec0*/  PRMT R24, RZ, 0x7610, R24 ;  /* 0x00007610ff187816 */ /* 0x002fcc0000000018 */
[----:B------:R1:W2:Y:S01]  /*4ed0*/  MUFU.EX2 R167, R26 ;  /* 0x0000001a00a77308 */ /* 0x0002a20000000800 */
[----:B---3--:R-:W-:Y:S01]  /*4ee0*/  FADD R4, R173, R4 ;  /* 0x00000004ad047221 */ /* 0x008fe20000000000 */
[----:B0-----:R-:W-:-:S06]  /*4ef0*/  PRMT R25, RZ, 0x7610, R25 ;  /* 0x00007610ff197816 */ /* 0x001fcc0000000019 */
        /* <DEDUP_REMOVED lines=26> */
[----:B-1----:R-:W-:-:S03]  /*50a0*/  PRMT R34, RZ, 0x7610, R34 ;  /* 0x00007610ff227816 */ /* 0x002fc60000000022 */
[----:B----4-:R-:W-:Y:S01]  /*50b0*/  FADD R4, R141, R4 ;  /* 0x000000048d047221 */ /* 0x010fe20000000000 */
[----:B0-----:R-:W-:-:S03]  /*50c0*/  PRMT R35, RZ, 0x7610, R35 ;  /* 0x00007610ff237816 */ /* 0x001fc60000000023 */
[----:B--2---:R-:W-:-:S05]  /*50d0*/  FADD R4, R160, R4 ;  /* 0x00000004a0047221 */ /* 0x004fca0000000000 */
[----:B------:R-:W0:Y:S02]  /*50e0*/  SHFL.BFLY PT, R5, R4, 0x10, 0x1f ;  /* 0x0e001f0004057f89 */ /* 0x000e2400000e0000 */
[--C-:B0-----:R-:W-:Y:S01]  /*50f0*/  FADD R4, R4, R5.reuse ;  /* 0x0000000504047221 */ /* 0x101fe20000000000 */
[----:B------:R-:W-:-:S04]  /*5100*/  PRMT R5, RZ, 0x7610, R5 ;  /* 0x00007610ff057816 */ /* 0x000fc80000000005 */
[----:B------:R-:W-:Y:S01]  /*5110*/  @!P5 STS [R170], R4 ;  /* 0x00000004aa00d388 */ /* 0x000fe20000000800 */
[----:B------:R-:W-:Y:S06]  /*5120*/  BAR.SYNC.DEFER_BLOCKING 0x0 ;  /* 0x0000000000007b1d */ /* 0x000fec0000010000 */
[----:B------:R-:W0:Y:S04]  /*5130*/  @!P6 LDS R204, [R233] ;  /* 0x00000000e9cce984 */ /* 0x000e280000000800 */
[----:B0-----:R-:W0:Y:S02]  /*5140*/  SHFL.BFLY PT, R4, R204, 0x1, 0x1f ;  /* 0x0c201f00cc047f89 */ /* 0x001e2400000e0000 */
[--C-:B0-----:R-:W-:Y:S01]  /*5150*/  FADD R204, R204, R4.reuse ;  /* 0x00000004cccc7221 */ /* 0x101fe20000000000 */
[----:B------:R-:W-:-:S04]  /*5160*/  PRMT R4, RZ, 0x7610, R4 ;  /* 0x00007610ff047816 */ /* 0x000fc80000000004 */
[----:B------:R0:W-:Y:S01]  /*5170*/  @P0 STS [R233], R204 ;  /* 0x000000cce9000388 */ /* 0x0001e20000000800 */
[----:B------:R-:W-:Y:S06]  /*5180*/  BAR.SYNC.DEFER_BLOCKING 0x0 ;  /* 0x0000000000007b1d */ /* 0x000fec0000010000 */
[----:B------:R-:W2:Y:S04]  /*5190*/  @P3 LDG.E.U16 R217, desc[UR18][R156.64] ;  /* 0x000000129cd93981 */ /* 0x000ea8000c1e1500 */
[----:B------:R-:W3:Y:S04]  /*51a0*/  @P3 LDG.E.U16 R216, desc[UR18][R154.64] ;  /* 0x000000129ad83981 */ /* 0x000ee8000c1e1500 */
[----:B------:R-:W4:Y:S04]  /*51b0*/  @P3 LDG.E.U16 R213, desc[UR18][R150.64] ;  /* 0x0000001296d53981 */ /* 0x000f28000c1e1500 */
        /* <DEDUP_REMOVED lines=47> */
[----:B------:R-:W-:-:S02]  /*54b0*/  PRMT R252, RZ, 0x7610, R252 ;  /* 0x00007610fffc7816 */ /* 0x000fc400000000fc */
[----:B------:R-:W-:Y:S01]  /*54c0*/  PRMT R248, RZ, 0x7610, R248 ;  /* 0x00007610fff87816 */ /* 0x000fe200000000f8 */
[----:B------:R-:W1:Y:S01]  /*54d0*/  LDS R195, [R195] ;  /* 0x00000000c3c37984 */ /* 0x000e620000000800 */
[----:B------:R-:W-:Y:S02]  /*54e0*/  PRMT R244, RZ, 0x7610, R244 ;  /* 0x00007610fff47816 */ /* 0x000fe400000000f4 */
[----:B------:R-:W-:Y:S01]  /*54f0*/  PRMT R234, RZ, 0x7610, R234 ;  /* 0x00007610ffea7816 */ /* 0x000fe200000000ea */
[----:B------:R0:W5:Y:S01]  /*5500*/  @P3 LDG.E.U16 R252, desc[UR18][R84.64] ;  /* 0x0000001254fc3981 */ /* 0x000162000c1e1500 */
[----:B------:R-:W-:Y:S02]  /*5510*/  PRMT R205, RZ, 0x7610, R205 ;  /* 0x00007610ffcd7816 */ /* 0x000fe400000000cd */
[----:B------:R-:W-:Y:S01]  /*5520*/  PRMT R171, RZ, 0x7610, R171 ;  /* 0x00007610ffab7816 */ /* 0x000fe200000000ab */
[----:B------:R1:W5:Y:S01]  /*5530*/  @P3 LDG.E.U16 R248, desc[UR18][R76.64] ;  /* 0x000000124cf83981 */ /* 0x000362000c1e1500 */
[----:B------:R-:W-:-:S02]  /*5540*/  PRMT R169, RZ, 0x7610, R169 ;  /* 0x00007610ffa97816 */ /* 0x000fc400000000a9 */
[----:B------:R-:W-:Y:S01]  /*5550*/  PRMT R249, RZ, 0x7610, R249 ;  /* 0x00007610fff97816 */ /* 0x000fe200000000f9 */
[----:B------:R1:W5:Y:S01]  /*5560*/  @P3 LDG.E.U16 R244, desc[UR18][R68.64] ;  /* 0x0000001244f43981 */ /* 0x000362000c1e1500 */
[----:B------:R-:W-:Y:S02]  /*5570*/  PRMT R245, RZ, 0x7610, R245 ;  /* 0x00007610fff57816 */ /* 0x000fe400000000f5 */
[----:B------:R-:W-:Y:S01]  /*5580*/  PRMT R235, RZ, 0x7610, R235 ;  /* 0x00007610ffeb7816 */ /* 0x000fe200000000eb */
[----:B------:R1:W5:Y:S01]  /*5590*/  @P3 LDG.E.U16 R234, desc[UR18][R60.64] ;  /* 0x000000123cea3981 */ /* 0x000362000c1e1500 */
[----:B0-----:R-:W-:Y:S02]  /*55a0*/  PRMT R233, RZ, 0x7610, R233 ;  /* 0x00007610ffe97816 */ /* 0x001fe400000000e9 */
[----:B------:R-:W-:Y:S01]  /*55b0*/  PRMT R204, RZ, 0x7610, R204 ;  /* 0x00007610ffcc7816 */ /* 0x000fe200000000cc */
[----:B------:R0:W5:Y:S01]  /*55c0*/  @P3 LDG.E.U16 R205, desc[UR18][R40.64] ;  /* 0x0000001228cd3981 */ /* 0x000162000c1e1500 */
[----:B------:R-:W-:-:S02]  /*55d0*/  PRMT R170, RZ, 0x7610, R170 ;  /* 0x00007610ffaa7816 */ /* 0x000fc400000000aa */
[----:B------:R-:W-:Y:S01]  /*55e0*/  PRMT R168, RZ, 0x7610, R168 ;  /* 0x00007610ffa87816 */ /* 0x000fe200000000a8 */
[----:B------:R0:W5:Y:S04]  /*55f0*/  @P3 LDG.E.U16 R171, desc[UR18][R48.64] ;  /* 0x0000001230ab3981 */ /* 0x000168000c1e1500 */
[----:B------:R0:W5:Y:S04]  /*5600*/  @P3 LDG.E.U16 R169, desc[UR18][R56.64] ;  /* 0x0000001238a93981 */ /* 0x000168000c1e1500 */
[----:B------:R0:W5:Y:S04]  /*5610*/  @P3 LDG.E.U16 R249, desc[UR18][R82.64] ;  /* 0x0000001252f93981 */ /* 0x000168000c1e1500 */
[----:B------:R0:W5:Y:S04]  /*5620*/  @P3 LDG.E.U16 R245, desc[UR18][R74.64] ;  /* 0x000000124af53981 */ /* 0x000168000c1e1500 */
[----:B------:R0:W5:Y:S04]  /*5630*/  @P3 LDG.E.U16 R235, desc[UR18][R66.64] ;  /* 0x0000001242eb3981 */ /* 0x000168000c1e1500 */
[----:B------:R0:W5:Y:S04]  /*5640*/  @P3 LDG.E.U16 R233, desc[UR18][R2.64] ;  /* 0x0000001202e93981 */ /* 0x000168000c1e1500 */
[----:B------:R0:W5:Y:S04]  /*5650*/  @P3 LDG.E.U16 R204, desc[UR18][R42.64] ;  /* 0x000000122acc3981 */ /* 0x000168000c1e1500 */
[----:B------:R0:W5:Y:S04]  /*5660*/  @P3 LDG.E.U16 R170, desc[UR18][R50.64] ;  /* 0x0000001232aa3981 */ /* 0x000168000c1e1500 */
[----:B------:R0:W5:Y:S01]  /*5670*/  @P3 LDG.E.U16 R168, desc[UR18][R58.64] ;  /* 0x000000123aa83981 */ /* 0x000162000c1e1500 */
[----:B------:R-:W-:Y:S06]  /*5680*/  BAR.SYNC.DEFER_BLOCKING 0x0 ;  /* 0x0000000000007b1d */ /* 0x000fec0000010000 */
[----:B------:R0:W5:Y:S04]  /*5690*/  LDL.LU.64 R218, [R1+0x1f8] ;  /* 0x0001f80001da7983 */ /* 0x0001680000300a00 */
[----:B--2---:R2:W-:Y:S04]  /*56a0*/  STL [R1+0x11c], R217 ;  /* 0x00011cd901007387 */ /* 0x0045e80000100800 */
[----:B--2---:R0:W5:Y:S04]  /*56b0*/  LDL.LU R217, [R1+0x1f4] ;  /* 0x0001f40001d97983 */ /* 0x0041680000300800 */
[----:B---3--:R2:W-:Y:S04]  /*56c0*/  STL [R1+0x118], R216 ;  /* 0x000118d801007387 */ /* 0x0085e80000100800 */
[----:B--2---:R0:W5:Y:S04]  /*56d0*/  LDL.LU R216, [R1+0x1f0] ;  /* 0x0001f00001d87983 */ /* 0x0041680000300800 */
[----:B------:R0:W5:Y:S04]  /*56e0*/  LDL.LU.64 R214, [R1+0x1e8] ;  /* 0x0001e80001d67983 */ /* 0x0001680000300a00 */
[----:B----4-:R2:W-:Y:S04]  /*56f0*/  STL [R1+0x114], R213 ;  /* 0x000114d501007387 */ /* 0x0105e80000100800 */
[----:B--2---:R0:W5:Y:S04]  /*5700*/  LDL.LU R213, [R1+0x1e4] ;  /* 0x0001e40001d57983 */ /* 0x0041680000300800 */
[----:B------:R2:W-:Y:S04]  /*5710*/  STL [R1+0x110], R212 ;  /* 0x000110d401007387 */ /* 0x0005e80000100800 */
[----:B--2---:R0:W5:Y:S04]  /*5720*/  LDL.LU R212, [R1+0x1e0] ;  /* 0x0001e00001d47983 */ /* 0x0041680000300800 */
[----:B------:R2:W-:Y:S04]  /*5730*/  STL [R1+0x10c], R211 ;  /* 0x00010cd301007387 */ /* 0x0005e80000100800 */
[----:B------:R3:W-:Y:S04]  /*5740*/  STS.U16 [R0+UR7], R35 ;  /* 0x0000002300007988 */ /* 0x0007e80008000407 */
[----:B--2---:R0:W5:Y:S04]  /*5750*/  LDL.LU R211, [R1+0x1dc] ;  /* 0x0001dc0001d37983 */ /* 0x0041680000300800 */
[----:B------:R2:W-:Y:S01]  /*5760*/  STL [R1+0x108], R210 ;  /* 0x000108d201007387 */ /* 0x0005e20000100800 */
[----:B---3--:R-:W-:-:S03]  /*5770*/  LOP3.LUT R35, R0, 0x20, RZ, 0x3c, !PT ;  /* 0x0000002000237812 */ /* 0x008fc600078e3cff */
[----:B--2---:R0:W5:Y:S04]  /*5780*/  LDL.LU R210, [R1+0x1d8] ;  /* 0x0001d80001d27983 */ /* 0x0041680000300800 */
[----:B------:R2:W-:Y:S04]  /*5790*/  STL [R1+0x104], R209 ;  /* 0x000104d101007387 */ /* 0x0005e80000100800 */
[----:B--2---:R0:W5:Y:S04]  /*57a0*/  LDL.LU R209, [R1+0x1d4] ;  /* 0x0001d40001d17983 */ /* 0x0041680000300800 */
[----:B------:R2:W-:Y:S04]  /*57b0*/  STL [R1+0x100], R208 ;  /* 0x000100d001007387 */ /* 0x0005e80000100800 */
[----:B------:R-:W-:Y:S04]  /*57c0*/  STS.U16 [R0+UR7+0x400], R33 ;  /* 0x0004002100007988 */ /* 0x000fe80008000407 */
[----:B--2---:R0:W5:Y:S04]  /*57d0*/  LDL.LU R208, [R1+0x1d0] ;  /* 0x0001d00001d07983 */ /* 0x0041680000300800 */
[----:B------:R2:W-:Y:S04]  /*57e0*/  STL [R1+0xfc], R207 ;  /* 0x0000fccf01007387 */ /* 0x0005e80000100800 */
[----:B------:R-:W-:Y:S04]  /*57f0*/  STS.U16 [R0+UR7+0x800], R31 ;  /* 0x0008001f00007988 */ /* 0x000fe80008000407 */
[----:B--2---:R0:W5:Y:S04]  /*5800*/  LDL.LU R207, [R1+0x1cc] ;  /* 0x0001cc0001cf7983 */ /* 0x0041680000300800 */
[----:B------:R2:W-:Y:S04]  /*5810*/  STL [R1+0xf8], R206 ;  /* 0x0000f8ce01007387 */ /* 0x0005e80000100800 */
[----:B------:R-:W-:Y:S04]  /*5820*/  STS.U16 [R0+UR7+0xc00], R29 ;  /* 0x000c001d00007988 */ /* 0x000fe80008000407 */
[----:B------:R-:W-:Y:S04]  /*5830*/  STS.U16 [R0+UR7+0x1000], R27 ;  /* 0x0010001b00007988 */ /* 0x000fe80008000407 */
[----:B--2---:R0:W5:Y:S04]  /*5840*/  LDL.LU R206, [R1+0x1c8] ;  /* 0x0001c80001ce7983 */ /* 0x0041680000300800 */
[----:B------:R2:W-:Y:S04]  /*5850*/  STL [R1+0xf4], R203 ;  /* 0x0000f4cb01007387 */ /* 0x0005e80000100800 */
[----:B------:R-:W-:Y:S04]  /*5860*/  STS.U16 [R0+UR7+0x1400], R25 ;  /* 0x0014001900007988 */ /* 0x000fe80008000407 */
        /* <DEDUP_REMOVED lines=10> */
[----:B--2---:R0:W5:Y:S04]  /*5910*/  LDL.LU R203, [R1+0x1c4] ;  /* 0x0001c40001cb7983 */ /* 0x0041680000300800 */
[----:B------:R-:W-:Y:S04]  /*5920*/  STS.U16 [R35+UR7+0x100], R34 ;  /* 0x0001002223007988 */ /* 0x000fe80008000407 */
[----:B------:R2:W-:Y:S04]  /*5930*/  STL [R1+0xf0], R202 ;  /* 0x0000f0ca01007387 */ /* 0x0005e80000100800 */
[----:B------:R-:W-:Y:S04]  /*5940*/  STS.U16 [R35+UR7+0x500], R32 ;  /* 0x0005002023007988 */ /* 0x000fe80008000407 */
        /* <DEDUP_REMOVED lines=24> */
[----:B------:R3:W-:Y:S04]  /*5ad0*/  STS.U16 [R35+UR7+0x3900], R6 ;  /* 0x0039000623007988 */ /* 0x0007e80008000407 */
[----:B--2---:R0:W5:Y:S01]  /*5ae0*/  LDL.LU R196, [R1+0x1a8] ;  /* 0x0001a80001c47983 */ /* 0x0041620000300800 */
[----:B------:R-:W-:-:S03]  /*5af0*/  F2FP.BF16.F32.PACK_AB R5, R192, R191 ;  /* 0x000000bfc005723e */ /* 0x000fc600000010ff */
[----:B-1----:R1:W-:Y:S04]  /*5b00*/  STL [R1+0x120], R195 ;  /* 0x000120c301007387 */ /* 0x0023e80000100800 */
[----:B------:R2:W-:Y:S01]  /*5b10*/  STS.U16 [R35+UR7+0x3d00], R4 ;  /* 0x003d000423007988 */ /* 0x0005e20008000407 */
[----:B---3--:R-:W-:-:S03]  /*5b20*/  F2FP.BF16.F32.PACK_AB R6, R190, R189 ;  /* 0x000000bdbe06723e */ /* 0x008fc600000010ff */
[----:B-1----:R0:W5:Y:S01]  /*5b30*/  LDL.LU R195, [R1+0x1a4] ;  /* 0x0001a40001c37983 */ /* 0x0021620000300800 */
[----:B--2---:R-:W-:-:S03]  /*5b40*/  F2FP.BF16.F32.PACK_AB R4, R194, R193 ;  /* 0x000000c1c204723e */ /* 0x004fc600000010ff */
[----:B------:R0:W5:Y:S04]  /*5b50*/  LDL.LU R194, [R1+0x1a0] ;  /* 0x0001a00001c27983 */ /* 0x0001680000300800 */
[----:B------:R0:W5:Y:S01]  /*5b60*/  LDL.LU R193, [R1+0x19c] ;  /* 0x00019c0001c17983 */ /* 0x0001620000300800 */
[----:B------:R-:W-:-:S03]  /*5b70*/  F2FP.BF16.F32.PACK_AB R7, R188, R187 ;  /* 0x000000bbbc07723e */ /* 0x000fc600000010ff */
        /* <DEDUP_REMOVED lines=37> */
[----:B------:R0:W5:Y:S04]  /*5dd0*/  LDL.LU R163, [R1+0x134] ;  /* 0x0001340001a37983 */ /* 0x0001680000300800 */
[----:B------:R0:W5:Y:S04]  /*5de0*/  LDL.LU R162, [R1+0x130] ;  /* 0x0001300001a27983 */ /* 0x0001680000300800 */
[----:B------:R0:W5:Y:S04]  /*5df0*/  LDL.LU R161, [R1+0x12c] ;  /* 0x00012c0001a17983 */ /* 0x0001680000300800 */
[----:B------:R0:W5:Y:S04]  /*5e00*/  LDL.LU R160, [R1+0x128] ;  /* 0x0001280001a07983 */ /* 0x0001680000300800 */
[----:B------:R0:W5:Y:S01]  /*5e10*/  LDL.LU R141, [R1+0x124] ;  /* 0x00012400018d7983 */ /* 0x0001620000300800 */
[----:B------:R-:W-:-:S04]  /*5e20*/  UIADD3 UR12, UPT, UPT, UR8, 0x80, URZ ;  /* 0x00000080080c7890 */ /* 0x000fc8000fffe0ff */
[----:B------:R-:W-:-:S04]  /*5e30*/  UIADD3 UR13, UPT, UPT, UR17, UR12, URZ ;  /* 0x0000000c110d7290 */ /* 0x000fc8000fffe0ff */
[----:B------:R-:W-:Y:S01]  /*5e40*/  ULEA UR13, UR16, UR13, 0x3 ;  /* 0x0000000d100d7291 */ /* 0x000fe2000f8e18ff */
[----:B0-----:R-:W-:Y:S11]  /*5e50*/  @!P3 BRA `(.L_x_9) ;  /* 0x000000000008b947 */ /* 0x001ff60003800000 */
[----:B------:R0:W-:Y:S01]  /*5e60*/  STTM.16dp32bit_t0_t15.x16 tmem[UR13], R4 ;  /* 0x00000004000079ed */ /* 0x0001e20008a0000d */
[----:B------:R0:W-:Y:S02]  /*5e70*/  STTM.16dp32bit_t16_t31.x16 tmem[UR13+0x10], R4 ;  /* 0x00001004000079ed */ /* 0x0001e40008a2000d */
.L_x_9:
[----:B------:R-:W2:Y:S04]  /*5e80*/  LDL.LU R22, [R1+0x11c] ;  /* 0x00011c0001167983 */ /* 0x000ea80000300800 */
[----:B------:R-:W3:Y:S04]  /*5e90*/  LDL.LU R21, [R1+0x114] ;  /* 0x0001140001157983 */ /* 0x000ee80000300800 */
[----:B------:R-:W4:Y:S04]  /*5ea0*/  LDL.LU R20, [R1+0x10c] ;  /* 0x00010c0001147983 */ /* 0x000f280000300800 */
[----:B0-----:R-:W4:Y:S04]  /*5eb0*/  LDL.LU R19, [R1+0x104] ;  /* 0x0001040001137983 */ /* 0x001f280000300800 */
[----:B------:R-:W4:Y:S04]  /*5ec0*/  LDL.LU R18, [R1+0xfc] ;  /* 0x0000fc0001127983 */ /* 0x000f280000300800 */
        /* <DEDUP_REMOVED lines=9> */
[----:B------:R-:W4:Y:S01]  /*5f60*/  LDL.LU R7, [R1+0xf0] ;  /* 0x0000f00001077983 */ /* 0x000f220000300800 */
[----:B------:R-:W-:-:S03]  /*5f70*/  LOP3.LUT R13, R0, 0x40, RZ, 0x3c, !PT ;  /* 0x00000040000d7812 */ /* 0x000fc600078e3cff */
[----:B------:R-:W4:Y:S04]  /*5f80*/  LDL.LU R6, [R1+0xe8] ;  /* 0x0000e80001067983 */ /* 0x000f280000300800 */
[----:B------:R-:W4:Y:S04]  /*5f90*/  LDL.LU R5, [R1+0xe0] ;  /* 0x0000e00001057983 */ /* 0x000f280000300800 */
[----:B------:R-:W4:Y:S01]  /*5fa0*/  LDL.LU R4, [R1+0xd8] ;  /* 0x0000d80001047983 */ /* 0x000f220000300800 */
[----:B------:R-:W-:-:S03]  /*5fb0*/  UIADD3 UR15, UPT, UPT, UR15, -0x80, URZ ;  /* 0xffffff800f0f7890 */ /* 0x000fc6000fffe0ff */
[----:B--2---:R-:W-:Y:S04]  /*5fc0*/  STS.U16 [R13+UR7+0x200], R22 ;  /* 0x000200160d007988 */ /* 0x004fe80008000407 */
[----:B---3--:R-:W-:Y:S04]  /*5fd0*/  STS.U16 [R13+UR7+0x600], R21 ;  /* 0x000600150d007988 */ /* 0x008fe80008000407 */
[----:B----4-:R-:W-:Y:S04]  /*5fe0*/  STS.U16 [R13+UR7+0xa00], R20 ;  /* 0x000a00140d007988 */ /* 0x010fe80008000407 */
[----:B------:R-:W-:Y:S04]  /*5ff0*/  STS.U16 [R13+UR7+0xe00], R19 ;  /* 0x000e00130d007988 */ /* 0x000fe80008000407 */
[----:B------:R-:W-:Y:S04]  /*6000*/  STS.U16 [R13+UR7+0x1200], R18 ;  /* 0x001200120d007988 */ /* 0x000fe80008000407 */
[----:B------:R-:W-:Y:S04]  /*6010*/  STS.U16 [R13+UR7+0x1600], R17 ;  /* 0x001600110d007988 */ /* 0x000fe80008000407 */
[----:B------:R-:W-:Y:S04]  /*6020*/  STS.U16 [R13+UR7+0x1a00], R16 ;  /* 0x001a00100d007988 */ /* 0x000fe80008000407 */
[----:B------:R-:W-:Y:S04]  /*6030*/  STS.U16 [R13+UR7+0x1e00], R15 ;  /* 0x001e000f0d007988 */ /* 0x000fe80008000407 */
[----:B------:R-:W-:Y:S04]  /*6040*/  STS.U16 [R13+UR7+0x2200], R14 ;  /* 0x0022000e0d007988 */ /* 0x000fe80008000407 */
[----:B-----5:R-:W-:Y:S04]  /*6050*/  STS.U16 [R13+UR7+0x2600], R252 ;  /* 0x002600fc0d007988 */ /* 0x020fe80008000407 */
        /* <DEDUP_REMOVED lines=14> */
[----:B------:R0:W-:Y:S04]  /*6140*/  STS.U16 [R232+UR7+0x2300], R4 ;  /* 0x00230004e8007988 */ /* 0x0001e80008000407 */
[----:B------:R-:W-:Y:S04]  /*6150*/  STS.U16 [R232+UR7+0x2700], R249 ;  /* 0x002700f9e8007988 */ /* 0x000fe80008000407 */
[----:B------:R-:W-:Y:S01]  /*6160*/  STS.U16 [R232+UR7+0x2b00], R245 ;  /* 0x002b00f5e8007988 */ /* 0x000fe20008000407 */
[----:B0-----:R-:W-:-:S03]  /*6170*/  FADD R4, -R140, -INF ;  /* 0xff8000008c047421 */ /* 0x001fc60000000100 */
[----:B------:R-:W-:Y:S01]  /*6180*/  STS.U16 [R232+UR7+0x2f00], R235 ;  /* 0x002f00ebe8007988 */ /* 0x000fe20008000407 */
[----:B------:R-:W-:-:S03]  /*6190*/  FMUL R4, R4, 1.4426950216293334961 ;  /* 0x3fb8aa3b04047820 */ /* 0x000fc60000400000 */
[----:B------:R-:W-:Y:S04]  /*61a0*/  STS.U16 [R232+UR7+0x3300], R233 ;  /* 0x003300e9e8007988 */ /* 0x000fe80008000407 */
[----:B------:R-:W-:Y:S04]  /*61b0*/  STS.U16 [R232+UR7+0x3700], R204 ;  /* 0x003700cce8007988 */ /* 0x000fe80008000407 */
[----:B------:R-:W-:Y:S04]  /*61c0*/  STS.U16 [R232+UR7+0x3b00], R170 ;  /* 0x003b00aae8007988 */ /* 0x000fe80008000407 */
[----:B------:R0:W-:Y:S01]  /*61d0*/  STS.U16 [R232+UR7+0x3f00], R168 ;  /* 0x003f00a8e8007988 */ /* 0x0001e20008000407 */
[----:B------:R-:W1:Y:S01]  /*61e0*/  FENCE.VIEW.ASYNC.T ;  /* 0x00000000000073c6 */ /* 0x000e620000000200 */
[----:B0-----:R0:W2:Y:S01]  /*61f0*/  MUFU.EX2 R168, R4 ;  /* 0x0000000400a87308 */ /* 0x0010a20000000800 */
[----:B-1----:R-:W-:Y:S06]  /*6200*/  BAR.SYNC.DEFER_BLOCKING 0x0 ;  /* 0x0000000000007b1d */ /* 0x002fec0000010000 */
[----:B0-----:R-:W0:Y:S01]  /*6210*/  LDTM.16dp32bit_t0_t15.x32 R4, tmem[UR9] ;  /* 0x00000009000479ee */ /* 0x001e220008a80000 */
[----:B------:R-:W1:Y:S01]  /*6220*/  LDTM.16dp32bit_t16_t31.x32 R4, tmem[UR9+0x20] ;  /* 0x00002009000479ee */ /* 0x000e620008aa0000 */
[----:B------:R-:W-:Y:S01]  /*6230*/  NOP ;  /* 0x0000000000007918 */ /* 0x000fe20000000000 */
[----:B------:R-:W-:Y:S05]  /*6240*/  @!P3 BRA `(.L_x_10) ;  /* 0x000000000088b947 */ /* 0x000fea0003800000 */
[C---:B012---:R-:W-:Y:S01]  /*6250*/  FMUL R4, R168.reuse, R4 ;  /* 0x00000004a8047220 */ /* 0x047fe20000400000 */
[C---:B------:R-:W-:Y:S01]  /*6260*/  FMUL R5, R168.reuse, R5 ;  /* 0x00000005a8057220 */ /* 0x040fe20000400000 */
        /* <DEDUP_REMOVED lines=29> */
[----:B------:R-:W-:-:S04]  /*6440*/  FMUL R35, R168, R35 ;  /* 0x00000023a8237220 */ /* 0x000fc80000400000 */
[----:B------:R3:W-:Y:S01]  /*6450*/  STTM.16dp32bit_t0_t15.x32 tmem[UR9], R4 ;  /* 0x00000004000079ed */ /* 0x0007e20008a80009 */
[----:B------:R3:W-:Y:S02]  /*6460*/  STTM.16dp32bit_t16_t31.x32 tmem[UR9+0x20], R4 ;  /* 0x00002004000079ed */ /* 0x0007e40008aa0009 */
.L_x_10:
[----:B01-3--:R-:W3:Y:S01]  /*6470*/  LDL.LU R4, [R1+0x120] ;  /* 0x0001200001047983 */ /* 0x00bee20000300800 */
[----:B------:R-:W-:Y:S01]  /*6480*/  UISETP.GE.AND UP1, UPT, UR15, 0x1, UPT ;  /* 0x000000010f00788c */ /* 0x000fe2000bf26270 */
[----:B------:R-:W0:Y:S02]  /*6490*/  FENCE.VIEW.ASYNC.T ;  /* 0x00000000000073c6 */ /* 0x000e240000000200 */
[----:B0-----:R-:W-:Y:S06]  /*64a0*/  BAR.SYNC.DEFER_BLOCKING 0x0 ;  /* 0x0000000000007b1d */ /* 0x001fec0000010000 */
[----:B------:R0:W-:Y:S06]  /*64b0*/  MEMBAR.ALL.CTA ;  /* 0x0000000000007992 */ /* 0x0001ec0000008000 */
[----:B0-----:R-:W0:Y:S02]  /*64c0*/  FENCE.VIEW.ASYNC.S ;  /* 0x00000000000073c6 */ /* 0x001e240000000000 */
[----:B0-----:R-:W-:Y:S01]  /*64d0*/  BAR.SYNC.DEFER_BLOCKING 0x0 ;  /* 0x0000000000007b1d */ /* 0x001fe20000010000 */
[----:B--23--:R-:W-:-:S05]  /*64e0*/  FADD R168, R168, R4 ;  /* 0x00000004a8a87221 */ /* 0x00cfca0000000000 */
[----:B------:R-:W-:Y:S05]  /*64f0*/  @!P4 BRA `(.L_x_11) ;  /* 0x0000000000d8c947 */ /* 0x000fea0003800000 */
[----:B------:R-:W-:Y:S01]  /*6500*/  USHF.R.U32.HI UR22, URZ, 0x4, UR7 ;  /* 0x00000004ff167899 */ /* 0x000fe20008011607 */
[----:B------:R-:W-:Y:S01]  /*6510*/  UMOV UR6, URZ ;  /* 0x000000ff00067c82 */ /* 0x000fe20008000000 */
[----:B------:R-:W-:Y:S02]  /*6520*/  UMOV UR4, UR10 ;  /* 0x0000000a00047c82 */ /* 0x000fe40008000000 */
[----:B------:R-:W-:Y:S01]  /*6530*/  USGXT.U32 UR22, UR22, 0xe ;  /* 0x0000000e1616789a */ /* 0x000fe20008000000 */
[----:B------:R-:W-:Y:S01]  /*6540*/  UMOV UR5, URZ ;  /* 0x000000ff00057c82 */ /* 0x000fe20008000000 */
[----:B------:R-:W-:Y:S02]  /*6550*/  UIADD3 UR15, UPT, UPT, UR8, 0x88, URZ ;  /* 0x00000088080f7890 */ /* 0x000fe4000fffe0ff */
[----:B------:R-:W-:Y:S01]  /*6560*/  UIADD3 UR40, UP2, UPT, UR22, 0x2, URZ ;  /* 0x0000000216287890 */ /* 0x000fe2000ff5e0ff */
[----:B------:R-:W-:Y:S01]  /*6570*/  UMOV UR47, UR4 ;  /* 0x00000004002f7c82 */ /* 0x000fe20008000000 */
[----:B------:R-:W-:-:S02]  /*6580*/  UIADD3 UR20, UPT, UPT, UR8, 0x90, URZ ;  /* 0x0000009008147890 */ /* 0x000fc4000fffe0ff */
[----:B------:R-:W-:Y:S02]  /*6590*/  UIADD3.X UR41, UPT, UPT, UR6, 0x40004040, URZ, UP2, !UPT ;  /* 0x4000404006297890 */ /* 0x000fe400097fe4ff */
[----:B------:R-:W-:Y:S02]  /*65a0*/  UIADD3 UR48, UP6, UPT, UR40, 0x2, URZ ;  /* 0x0000000228307890 */ /* 0x000fe4000ffde0ff */
[----:B------:R-:W-:Y:S02]  /*65b0*/  UIADD3 UR50, UP5, UPT, UR40, 0x4, URZ ;  /* 0x0000000428327890 */ /* 0x000fe4000ffbe0ff */
[----:B------:R-:W-:Y:S02]  /*65c0*/  UIADD3 UR52, UP4, UPT, UR40, 0x3fe, URZ ;  /* 0x000003fe28347890 */ /* 0x000fe4000ff9e0ff */
[----:B------:R-:W-:Y:S02]  /*65d0*/  UIADD3 UR54, UP3, UPT, UR40, 0x400, URZ ;  /* 0x0000040028367890 */ /* 0x000fe4000ff7e0ff */
[----:B------:R-:W-:-:S02]  /*65e0*/  UIADD3 UR4, UP2, UPT, UR40, 0x402, URZ ;  /* 0x0000040228047890 */ /* 0x000fc4000ff5e0ff */
[----:B------:R-:W-:Y:S02]  /*65f0*/  UIADD3.X UR49, UPT, UPT, UR41, URZ, URZ, UP6, !UPT ;  /* 0x000000ff29317290 */ /* 0x000fe4000b7fe4ff */
[----:B------:R-:W-:Y:S02]  /*6600*/  UIADD3 UR42, UPT, UPT, UR8, 0x98, URZ ;  /* 0x00000098082a7890 */ /* 0x000fe4000fffe0ff */
[----:B------:R-:W-:Y:S02]  /*6610*/  UIADD3 UR24, UP6, UPT, UR40, 0x404, URZ ;  /* 0x0000040428187890 */ /* 0x000fe4000ffde0ff */
[----:B------:R-:W-:Y:S02]  /*6620*/  UIADD3.X UR51, UPT, UPT, UR41, URZ, URZ, UP5, !UPT ;  /* 0x000000ff29337290 */ /* 0x000fe4000affe4ff */
[----:B------:R-:W-:Y:S02]  /*6630*/  UIADD3 UR43, UPT, UPT, UR8, 0xa0, URZ ;  /* 0x000000a0082b7890 */ /* 0x000fe4000fffe0ff */
[----:B------:R-:W-:-:S02]  /*6640*/  UIADD3.X UR53, UPT, UPT, UR41, URZ, URZ, UP4, !UPT ;  /* 0x000000ff29357290 */ /* 0x000fc4000a7fe4ff */
[----:B------:R-:W-:Y:S02]  /*6650*/  UIADD3 UR44, UPT, UPT, UR8, 0xa8, URZ ;  /* 0x000000a8082c7890 */ /* 0x000fe4000fffe0ff */
[----:B------:R-:W-:Y:S02]  /*6660*/  UIADD3.X UR55, UPT, UPT, UR41, URZ, URZ, UP3, !UPT ;  /* 0x000000ff29377290 */ /* 0x000fe40009ffe4ff */
[----:B------:R-:W-:Y:S02]  /*6670*/  UIADD3 UR45, UPT, UPT, UR8, 0xb0, URZ ;  /* 0x000000b0082d7890 */ /* 0x000fe4000fffe0ff */
[----:B------:R-:W-:Y:S01]  /*6680*/  UIADD3.X UR5, UPT, UPT, UR41, URZ, URZ, UP2, !UPT ;  /* 0x000000ff29057290 */ /* 0x000fe200097fe4ff */
[----:B------:R-:W-:Y:S01]  /*6690*/  UMOV UR16, 0x0 ;  /* 0x0000000000107882 */ /* 0x000fe20000000000 */
[----:B------:R-:W-:Y:S01]  /*66a0*/  UMOV UR17, 0x4200490 ;  /* 0x0420049000117882 */ /* 0x000fe20000000000 */
[----:B------:R-:W-:Y:S01]  /*66b0*/  UIADD3 UR46, UPT, UPT, UR8, 0xb8, URZ ;  /* 0x000000b8082e7890 */ /* 0x000fe2000fffe0ff */
[----:B------:R-:W-:Y:S01]  /*66c0*/  UMOV UR23, 0x40004040 ;  /* 0x4000404000177882 */ /* 0x000fe20000000000 */
[----:B------:R-:W-:Y:S01]  /*66d0*/  UIADD3.X UR25, UPT, UPT, UR41, URZ, URZ, UP6, !UPT ;  /* 0x000000ff29197290 */ /* 0x000fe2000b7fe4ff */
[----:B------:R0:W-:Y:S01]  /*66e0*/  UTCHMMA tmem[UR12], gdesc[UR22], tmem[UR8], tmem[UR16], idesc[UR17], UPT ;  /* 0x00ff10160c0079ea */ /* 0x0001e2000b800008 */
[----:B------:R-:W-:Y:S01]  /*66f0*/  UMOV UR34, 0x0 ;  /* 0x0000000000227882 */ /* 0x000fe20000000000 */
[----:B------:R-:W-:Y:S01]  /*6700*/  UMOV UR35, 0x4200490 ;  /* 0x0420049000237882 */ /* 0x000fe20000000000 */
[----:B------:R-:W-:Y:S01]  /*6710*/  UMOV UR32, 0x0 ;  /* 0x0000000000207882 */ /* 0x000fe20000000000 */
[----:B------:R-:W-:Y:S01]  /*6720*/  UMOV UR33, 0x4200490 ;  /* 0x0420049000217882 */ /* 0x000fe20000000000 */
[----:B------:R-:W-:Y:S01]  /*6730*/  UMOV UR30, 0x0 ;  /* 0x00000000001e7882 */ /* 0x000fe20000000000 */
[----:B------:R-:W-:Y:S01]  /*6740*/  UMOV UR31, 0x4200490 ;  /* 0x04200490001f7882 */ /* 0x000fe20000000000 */
[----:B------:R0:W-:Y:S01]  /*6750*/  UTCHMMA tmem[UR15], gdesc[UR40], tmem[UR8], tmem[UR34], idesc[UR35], UPT ;  /* 0x00ff22280f0079ea */ /* 0x0001e2000b800008 */
        /* <DEDUP_REMOVED lines=12> */
[----:B------:R0:W-:Y:S01]  /*6820*/  UTCHMMA tmem[UR45], gdesc[UR4], tmem[UR8], tmem[UR38], idesc[UR39], UPT ;  /* 0x00ff26042d0079ea */ /* 0x0001e2000b800008 */
[----:B------:R0:W-:Y:S01]  /*6830*/  UTCHMMA tmem[UR46], gdesc[UR24], tmem[UR8], tmem[UR36], idesc[UR37], UPT ;  /* 0x00ff24182e0079ea */ /* 0x0001e2000b800008 */
[----:B------:R0:W-:Y:S01]  /*6840*/  UTCBAR [UR47], URZ ;  /* 0x000000ff2f0073e9 */ /* 0x0001e200080000ff */
[----:B------:R-:W-:Y:S01]  /*6850*/  NOP ;  /* 0x0000000000007918 */ /* 0x000fe20000000000 */
.L_x_11:
[----:B------:R-:W-:Y:S01]  /*6860*/  FSEL R140, R140, -INF , P3 ;  /* 0xff8000008c8c7808 */ /* 0x000fe20001800000 */
[----:B------:R-:W-:Y:S01]  /*6870*/  UMOV UR75, URZ ;  /* 0x000000ff004b7c82 */ /* 0x000fe20008000000 */
[----:B------:R-:W-:Y:S01]  /*6880*/  FSEL R168, R168, 1, P3 ;  /* 0x3f800000a8a87808 */ /* 0x000fe20001800000 */
[----:B------:R-:W-:Y:S06]  /*6890*/  BRA.U !UP1, `(.L_x_12) ;  /* 0x0000003509347547 */ /* 0x000fec000b800000 */
[----:B0-----:R-:W-:Y:S01]  /*68a0*/  UIADD3 UR20, UPT, UPT, UR7, 0x18000, URZ ;  /* 0x0001800007147890 */ /* 0x001fe2000fffe0ff */
[----:B------:R-:W-:Y:S01]  /*68b0*/  IMAD.SHL.U32 R141, R141, 0x80, RZ ;  /* 0x000000808d8d7824 */ /* 0x000fe200078e00ff */
[----:B------:R-:W-:Y:S01]  /*68c0*/  USHF.L.U32 UR63, UR21, 0x7, URZ ;  /* 0x00000007153f7899 */ /* 0x000fe200080006ff */
[----:B------:R-:W-:Y:S01]  /*68d0*/  IMAD.MOV.U32 R205, RZ, RZ, R140 ;  /* 0x000000ffffcd7224 */ /* 0x000fe200078e008c */
[----:B------:R-:W-:Y:S01]  /*68e0*/  UIADD3 UR17, UPT, UPT, UR7, 0x10000, URZ ;  /* 0x0001000007117890 */ /* 0x000fe2000fffe0ff */
[----:B------:R-:W-:Y:S01]  /*68f0*/  IMAD.MOV.U32 R204, RZ, RZ, RZ ;  /* 0x000000ffffcc7224 */ /* 0x000fe200078e00ff */
[----:B------:R-:W-:Y:S02]  /*6900*/  USHF.R.U32.HI UR21, URZ, 0x4, UR14 ;  /* 0x00000004ff157899 */ /* 0x000fe4000801160e */
[----:B------:R-:W-:Y:S01]  /*6910*/  USHF.R.U32.HI UR20, URZ, 0x4, UR20 ;  /* 0x00000004ff147899 */ /* 0x000fe20008011614 */
[----:B------:R-:W-:Y:S01]  /*6920*/  IMAD.U32 R169, RZ, RZ, UR63 ;  /* 0x0000003fffa97e24 */ /* 0x000fe2000f8e00ff */
[----:B------:R-:W-:-:S02]  /*6930*/  USHF.R.U32.HI UR66, URZ, 0x4, UR17 ;  /* 0x00000004ff427899 */ /* 0x000fc40008011611 */
[----:B------:R-:W-:Y:S02]  /*6940*/  USGXT.U32 UR17, UR21, 0xe ;  /* 0x0000000e1511789a */ /* 0x000fe40008000000 */
[----:B------:R-:W-:Y:S02]  /*6950*/  USGXT.U32 UR67, UR20, 0xe ;  /* 0x0000000e1443789a */ /* 0x000fe40008000000 */
[----:B------:R-:W-:Y:S02]  /*6960*/  UIADD3 UR20, UP1, UPT, UR17, 0x2, URZ ;  /* 0x0000000211147890 */ /* 0x000fe4000ff3e0ff */
[----:B------:R-:W-:Y:S02]  /*6970*/  UIADD3 UR22, UP2, UPT, UR67, 0x80, URZ ;  /* 0x0000008043167890 */ /* 0x000fe4000ff5e0ff */
[----:B------:R-:W-:Y:S01]  /*6980*/  USGXT.U32 UR66, UR66, 0xe ;  /* 0x0000000e4242789a */ /* 0x000fe20008000000 */
[----:B------:R-:W-:Y:S01]  /*6990*/  UMOV UR6, URZ ;  /* 0x000000ff00067c82 */ /* 0x000fe20008000000 */
[----:B------:R-:W-:Y:S01]  /*69a0*/  UMOV UR4, URZ ;  /* 0x000000ff00047c82 */ /* 0x000fe20008000000 */
[----:B------:R-:W-:-:S02]  /*69b0*/  UIADD3.X UR23, UPT, UPT, UR6, 0x40004040, URZ, UP2, !UPT ;  /* 0x4000404006177890 */ /* 0x000fc400097fe4ff */
[----:B------:R-:W-:Y:S02]  /*69c0*/  UIADD3.X UR21, UPT, UPT, UR4, 0x40004040, URZ, UP1, !UPT ;  /* 0x4000404004157890 */ /* 0x000fe40008ffe4ff */
[----:B------:R-:W-:Y:S02]  /*69d0*/  UIADD3 UR26, UP6, UPT, UR22, 0x80, URZ ;  /* 0x00000080161a7890 */ /* 0x000fe4000ffde0ff */
[----:B------:R-:W-:Y:S01]  /*69e0*/  UIADD3 UR24, UP1, UPT, UR66, 0x2, URZ ;  /* 0x0000000242187890 */ /* 0x000fe2000ff3e0ff */
[----:B------:R-:W-:Y:S01]  /*69f0*/  UMOV UR5, URZ ;  /* 0x000000ff00057c82 */ /* 0x000fe20008000000 */
[----:B------:R-:W-:Y:S02]  /*6a00*/  UIADD3 UR34, UP2, UPT, UR22, 0x280, URZ ;  /* 0x0000028016227890 */ /* 0x000fe4000ff5e0ff */
[----:B------:R-:W-:Y:S02]  /*6a10*/  UIADD3.X UR27, UPT, UPT, UR23, URZ, URZ, UP6, !UPT ;  /* 0x000000ff171b7290 */ /* 0x000fe4000b7fe4ff */
[----:B------:R-:W-:-:S02]  /*6a20*/  UIADD3 UR28, UP5, UPT, UR22, 0x100, URZ ;  /* 0x00000100161c7890 */ /* 0x000fc4000ffbe0ff */
[----:B------:R-:W-:Y:S02]  /*6a30*/  UIADD3 UR30, UP4, UPT, UR22, 0x180, URZ ;  /* 0x00000180161e7890 */ /* 0x000fe4000ff9e0ff */
[----:B------:R-:W-:Y:S02]  /*6a40*/  UIADD3 UR32, UP3, UPT, UR22, 0x200, URZ ;  /* 0x0000020016207890 */ /* 0x000fe4000ff7e0ff */
[----:B------:R-:W-:Y:S02]  /*6a50*/  UIADD3 UR36, UP6, UPT, UR22, 0x300, URZ ;  /* 0x0000030016247890 */ /* 0x000fe4000ffde0ff */
[----:B------:R-:W-:Y:S02]  /*6a60*/  UIADD3.X UR25, UPT, UPT, UR5, 0x40004040, URZ, UP1, !UPT ;  /* 0x4000404005197890 */ /* 0x000fe40008ffe4ff */
[----:B------:R-:W-:Y:S01]  /*6a70*/  UIADD3.X UR35, UPT, UPT, UR23, URZ, URZ, UP2, !UPT ;  /* 0x000000ff17237290 */ /* 0x000fe200097fe4ff */
[----:B------:R-:W-:Y:S01]  /*6a80*/  UMOV UR14, 0x1 ;  /* 0x00000001000e7882 */ /* 0x000fe20000000000 */
[----:B------:R-:W-:Y:S01]  /*6a90*/  UMOV UR74, URZ ;  /* 0x000000ff004a7c82 */ /* 0x000fe20008000000 */
[----:B------:R-:W0:Y:S01]  /*6aa0*/  LDCU UR15, c[0x0][0x3f0] ;  /* 0x00007e00ff0f77ac */ /* 0x000e220008000800 */
[----:B------:R-:W1:Y:S01]  /*6ab0*/  LDCU UR16, c[0x0][0x3a8] ;  /* 0x00007500ff1077ac */ /* 0x000e620008000800 */
[----:B------:R-:W-:-:S02]  /*6ac0*/  UIADD3.64 UR38, UPT, UPT, UR20, 0x2, URZ ;  /* 0x0000000214267897 */ /* 0x000fc4000fffe0ff */
[----:B------:R-:W-:Y:S02]  /*6ad0*/  UIADD3.64 UR40, UPT, UPT, UR20, 0x4, URZ ;  /* 0x0000000414287897 */ /* 0x000fe4000fffe0ff */
[----:B------:R-:W-:Y:S02]  /*6ae0*/  UIADD3.64 UR42, UPT, UPT, UR20, 0x3fe, URZ ;  /* 0x000003fe142a7897 */ /* 0x000fe4000fffe0ff */
[----:B------:R-:W-:Y:S02]  /*6af0*/  UIADD3.64 UR44, UPT, UPT, UR20, 0x400, URZ ;  /* 0x00000400142c7897 */ /* 0x000fe4000fffe0ff */
[----:B------:R-:W-:Y:S02]  /*6b00*/  UIADD3.64 UR46, UPT, UPT, UR20, 0x402, URZ ;  /* 0x00000402142e7897 */ /* 0x000fe4000fffe0ff */
[----:B------:R-:W-:Y:S02]  /*6b10*/  UIADD3.64 UR48, UPT, UPT, UR20, 0x404, URZ ;  /* 0x0000040414307897 */ /* 0x000fe4000fffe0ff */
[----:B------:R-:W-:-:S02]  /*6b20*/  UIADD3.X UR29, UPT, UPT, UR23, URZ, URZ, UP5, !UPT ;  /* 0x000000ff171d7290 */ /* 0x000fc4000affe4ff */
[----:B------:R-:W-:Y:S02]  /*6b30*/  UIADD3.X UR31, UPT, UPT, UR23, URZ, URZ, UP4, !UPT ;  /* 0x000000ff171f7290 */ /* 0x000fe4000a7fe4ff */
[----:B------:R-:W-:Y:S02]  /*6b40*/  UIADD3.X UR33, UPT, UPT, UR23, URZ, URZ, UP3, !UPT ;  /* 0x000000ff17217290 */ /* 0x000fe40009ffe4ff */
[----:B------:R-:W-:Y:S02]  /*6b50*/  UIADD3.X UR37, UPT, UPT, UR23, URZ, URZ, UP6, !UPT ;  /* 0x000000ff17257290 */ /* 0x000fe4000b7fe4ff */
[----:B------:R-:W-:Y:S02]  /*6b60*/  UIADD3.64 UR50, UPT, UPT, UR24, 0x2, URZ ;  /* 0x0000000218327897 */ /* 0x000fe4000fffe0ff */
[----:B------:R-:W-:Y:S02]  /*6b70*/  UIADD3.64 UR52, UPT, UPT, UR24, 0x4, URZ ;  /* 0x0000000418347897 */ /* 0x000fe4000fffe0ff */
[----:B------:R-:W-:-:S02]  /*6b80*/  UIADD3.64 UR54, UPT, UPT, UR24, 0x3fe, URZ ;  /* 0x000003fe18367897 */ /* 0x000fc4000fffe0ff */
[----:B------:R-:W-:Y:S02]  /*6b90*/  UIADD3.64 UR56, UPT, UPT, UR24, 0x400, URZ ;  /* 0x0000040018387897 */ /* 0x000fe4000fffe0ff */
[----:B------:R-:W-:Y:S02]  /*6ba0*/  UIADD3.64 UR58, UPT, UPT, UR24, 0x402, URZ ;  /* 0x00000402183a7897 */ /* 0x000fe4000fffe0ff */
[----:B------:R-:W-:Y:S02]  /*6bb0*/  UIADD3.64 UR60, UPT, UPT, UR24, 0x404, URZ ;  /* 0x00000404183c7897 */ /* 0x000fe4000fffe0ff */
[----:B01----:R-:W-:-:S11]  /*6bc0*/  UISETP.NE.U32.AND UP2, UPT, UR62, URZ, UPT ;  /* 0x000000ff3e00728c */ /* 0x003fd6000bf45070 */
.L_x_17:
[----:B------:R-:W2:Y:S04]  /*6bd0*/  LDL.64 R16, [R1+0xc0] ;  /* 0x0000c00001107983 */ /* 0x000ea80000100a00 */
[----:B------:R-:W3:Y:S04]  /*6be0*/  LDL.64 R6, [R1+0xa0] ;  /* 0x0000a00001067983 */ /* 0x000ee80000100a00 */
[----:B------:R-:W4:Y:S04]  /*6bf0*/  LDL.64 R4, [R1+0x80] ;  /* 0x0000800001047983 */ /* 0x000f280000100a00 */
[----:B------:R-:W5:Y:S04]  /*6c00*/  LDL.64 R14, [R1+0x40] ;  /* 0x00004000010e7983 */ /* 0x000f680000100a00 */
[----:B------:R-:W4:Y:S04]  /*6c10*/  LDL.64 R12, [R1+0x20] ;  /* 0x00002000010c7983 */ /* 0x000f280000100a00 */
[----:B------:R-:W5:Y:S04]  /*6c20*/  LDL.64 R8, [R1+0x60] ;  /* 0x0000600001087983 */ /* 0x000f680000100a00 */
[----:B------:R-:W5:Y:S04]  /*6c30*/  LDL.64 R10, [R1] ;  /* 0x00000000010a7983 */ /* 0x000f680000100a00 */
[----:B------:R-:W5:Y:S04]  /*6c40*/  LDL.64 R22, [R1+0x78] ;  /* 0x0000780001167983 */ /* 0x000f680000100a00 */
[----:B------:R-:W5:Y:S04]  /*6c50*/  LDL.64 R24, [R1+0x38] ;  /* 0x0000380001187983 */ /* 0x000f680000100a00 */
[----:B------:R-:W5:Y:S04]  /*6c60*/  LDL.64 R20, [R1+0xb8] ;  /* 0x0000b80001147983 */ /* 0x000f680000100a00 */
[----:B------:R-:W5:Y:S04]  /*6c70*/  LDL.64 R34, [R1+0x98] ;  /* 0x0000980001227983 */ /* 0x000f680000100a00 */
[----:B------:R-:W5:Y:S04]  /*6c80*/  LDL.64 R26, [R1+0x18] ;  /* 0x00001800011a7983 */ /* 0x000f680000100a00 */
[----:B------:R-:W5:Y:S04]  /*6c90*/  LDL.64 R32, [R1+0x58] ;  /* 0x0000580001207983 */ /* 0x000f680000100a00 */
[----:B------:R-:W5:Y:S04]  /*6ca0*/  LDL.64 R248, [R1+0x90] ;  /* 0x0000900001f87983 */ /* 0x000f680000100a00 */
[----:B------:R-:W5:Y:S04]  /*6cb0*/  LDL.64 R244, [R1+0x70] ;  /* 0x0000700001f47983 */ /* 0x000f680000100a00 */
[----:B------:R-:W5:Y:S01]  /*6cc0*/  LDL.64 R234, [R1+0x30] ;  /* 0x0000300001ea7983 */ /* 0x000f620000100a00 */
[----:B--2---:R-:W-:-:S04]  /*6cd0*/  IMAD.WIDE R30, R141, 0x2, R16 ;  /* 0x000000028d1e7825 */ /* 0x004fc800078e0210 */
[C---:B---3--:R-:W-:Y:S02]  /*6ce0*/  IMAD.WIDE R6, R141.reuse, 0x2, R6 ;  /* 0x000000028d067825 */ /* 0x048fe400078e0206 */
[----:B------:R-:W2:Y:S04]  /*6cf0*/  LDG.E.U16 R30, desc[UR18][R30.64] ;  /* 0x000000121e1e7981 */ /* 0x000ea8000c1e1500 */
[----:B------:R5:W3:Y:S01]  /*6d00*/  LDG.E.U16 R31, desc[UR18][R6.64] ;  /* 0x00000012061f7981 */ /* 0x000ae2000c1e1500 */
[----:B----4-:R-:W-:-:S05]  /*6d10*/  IMAD.WIDE R4, R141, 0x2, R4 ;  /* 0x000000028d047825 */ /* 0x010fca00078e0204 */
[----:B------:R0:W4:Y:S01]  /*6d20*/  LDG.E.U16 R29, desc[UR18][R4.64] ;  /* 0x00000012041d7981 */ /* 0x000122000c1e1500 */
[----:B-----5:R-:W-:-:S04]  /*6d30*/  IMAD.WIDE R6, R141, 0x2, R14 ;  /* 0x000000028d067825 */ /* 0x020fc800078e020e */
[C---:B0-----:R-:W-:Y:S02]  /*6d40*/  IMAD.WIDE R4, R141.reuse, 0x2, R12 ;  /* 0x000000028d047825 */ /* 0x041fe400078e020c */
[----:B------:R-:W5:Y:S02]  /*6d50*/  LDG.E.U16 R6, desc[UR18][R6.64] ;  /* 0x0000001206067981 */ /* 0x000f64000c1e1500 */
[----:B------:R-:W-:-:S05]  /*6d60*/  IMAD.WIDE R8, R141, 0x2, R8 ;  /* 0x000000028d087825 */ /* 0x000fca00078e0208 */
[----:B------:R0:W4:Y:S04]  /*6d70*/  LDG.E.U16 R28, desc[UR18][R8.64] ;  /* 0x00000012081c7981 */ /* 0x000128000c1e1500 */
[----:B------:R1:W4:Y:S01]  /*6d80*/  LDG.E.U16 R7, desc[UR18][R4.64] ;  /* 0x0000001204077981 */ /* 0x000322000c1e1500 */
[----:B0-----:R-:W-:-:S04]  /*6d90*/  IMAD.WIDE R8, R141, 0x2, R10 ;  /* 0x000000028d087825 */ /* 0x001fc800078e020a */
[C---:B-1----:R-:W-:Y:S01]  /*6da0*/  IMAD.WIDE R4, R141.reuse, 0x2, R240 ;  /* 0x000000028d047825 */ /* 0x042fe200078e02f0 */
[----:B------:R-:W4:Y:S04]  /*6db0*/  LDG.E.U16 R11, desc[UR18][R8.64] ;  /* 0x00000012080b7981 */ /* 0x000f28000c1e1500 */
[----:B------:R0:W4:Y:S02]  /*6dc0*/  LDG.E.U16 R10, desc[UR18][R4.64] ;  /* 0x00000012040a7981 */ /* 0x000124000c1e1500 */
[----:B0-----:R-:W-:-:S05]  /*6dd0*/  IMAD.WIDE R4, R141, 0x2, R220 ;  /* 0x000000028d047825 */ /* 0x001fca00078e02dc */
[----:B------:R0:W4:Y:S01]  /*6de0*/  LDG.E.U16 R12, desc[UR18][R4.64] ;  /* 0x00000012040c7981 */ /* 0x000122000c1e1500 */
[----:B------:R-:W-:-:S05]  /*6df0*/  IMAD.WIDE R8, R141, 0x2, R228 ;  /* 0x000000028d087825 */ /* 0x000fca00078e02e4 */
[----:B------:R1:W4:Y:S01]  /*6e00*/  LDG.E.U16 R13, desc[UR18][R8.64] ;  /* 0x00000012080d7981 */ /* 0x000322000c1e1500 */
[----:B0-----:R-:W-:-:S05]  /*6e10*/  IMAD.WIDE R4, R141, 0x2, R202 ;  /* 0x000000028d047825 */ /* 0x001fca00078e02ca */
[----:B------:R0:W4:Y:S01]  /*6e20*/  LDG.E.U16 R14, desc[UR18][R4.64] ;  /* 0x00000012040e7981 */ /* 0x000122000c1e1500 */
[----:B-1----:R-:W-:-:S05]  /*6e30*/  IMAD.WIDE R8, R141, 0x2, R212 ;  /* 0x000000028d087825 */ /* 0x002fca00078e02d4 */
[----:B------:R1:W4:Y:S01]  /*6e40*/  LDG.E.U16 R15, desc[UR18][R8.64] ;  /* 0x00000012080f7981 */ /* 0x000322000c1e1500 */
[----:B0-----:R-:W-:-:S05]  /*6e50*/  IMAD.WIDE R4, R141, 0x2, R186 ;  /* 0x000000028d047825 */ /* 0x001fca00078e02ba */
[----:B------:R0:W4:Y:S01]  /*6e60*/  LDG.E.U16 R16, desc[UR18][R4.64] ;  /* 0x0000001204107981 */ /* 0x000122000c1e1500 */
[----:B-1----:R-:W-:-:S05]  /*6e70*/  IMAD.WIDE R8, R141, 0x2, R194 ;  /* 0x000000028d087825 */ /* 0x002fca00078e02c2 */
[----:B------:R1:W4:Y:S01]  /*6e80*/  LDG.E.U16 R17, desc[UR18][R8.64] ;  /* 0x0000001208117981 */ /* 0x000322000c1e1500 */
[----:B0-----:R-:W-:-:S05]  /*6e90*/  IMAD.WIDE R4, R141, 0x2, R166 ;  /* 0x000000028d047825 */ /* 0x001fca00078e02a6 */
[----:B------:R0:W4:Y:S01]  /*6ea0*/  LDG.E.U16 R18, desc[UR18][R4.64] ;  /* 0x0000001204127981 */ /* 0x000122000c1e1500 */
[----:B-1----:R-:W-:-:S04]  /*6eb0*/  IMAD.WIDE R8, R141, 0x2, R178 ;  /* 0x000000028d087825 */ /* 0x002fc800078e02b2 */
[C---:B------:R-:W-:Y:S01]  /*6ec0*/  IMAD.WIDE R20, R141.reuse, 0x2, R20 ;  /* 0x000000028d147825 */ /* 0x040fe200078e0214 */
[----:B------:R1:W4:Y:S03]  /*6ed0*/  LDG.E.U16 R19, desc[UR18][R8.64] ;  /* 0x0000001208137981 */ /* 0x000326000c1e1500 */
[C---:B0-----:R-:W-:Y:S02]  /*6ee0*/  IMAD.WIDE R4, R141.reuse, 0x2, R22 ;  /* 0x000000028d047825 */ /* 0x041fe400078e0216 */
[----:B------:R-:W4:Y:S04]  /*6ef0*/  LDG.E.U16 R21, desc[UR18][R20.64] ;  /* 0x0000001214157981 */ /* 0x000f28000c1e1500 */
[----:B------:R0:W4:Y:S01]  /*6f00*/  LDG.E.U16 R23, desc[UR18][R4.64] ;  /* 0x0000001204177981 */ /* 0x000122000c1e1500 */
[----:B-1----:R-:W-:-:S03]  /*6f10*/  IMAD.WIDE R8, R141, 0x2, R34 ;  /* 0x000000028d087825 */ /* 0x002fc600078e0222 */
[----:B------:R-:W4:Y:S04]  /*6f20*/  LDL.64 R34, [R1+0x10] ;  /* 0x0000100001227983 */ /* 0x000f280000100a00 */
[----:B------:R1:W4:Y:S01]  /*6f30*/  LDG.E.U16 R20, desc[UR18][R8.64] ;  /* 0x0000001208147981 */ /* 0x000322000c1e1500 */
[----:B0-----:R-:W-:-:S05]  /*6f40*/  IMAD.WIDE R4, R141, 0x2, R24 ;  /* 0x000000028d047825 */ /* 0x001fca00078e0218 */
[----:B------:R0:W4:Y:S01]  /*6f50*/  LDG.E.U16 R25, desc[UR18][R4.64] ;  /* 0x0000001204197981 */ /* 0x000122000c1e1500 */
[----:B-1----:R-:W-:-:S03]  /*6f60*/  IMAD.WIDE R8, R141, 0x2, R32 ;  /* 0x000000028d087825 */ /* 0x002fc600078e0220 */
[----:B------:R-:W4:Y:S04]  /*6f70*/  LDL.64 R32, [R1+0x50] ;  /* 0x0000500001207983 */ /* 0x000f280000100a00 */
[----:B------:R-:W4:Y:S01]  /*6f80*/  LDG.E.U16 R22, desc[UR18][R8.64] ;  /* 0x0000001208167981 */ /* 0x000f22000c1e1500 */
[----:B0-----:R-:W-:-:S05]  /*6f90*/  IMAD.WIDE R4, R141, 0x2, R26 ;  /* 0x000000028d047825 */ /* 0x001fca00078e021a */
[----:B------:R0:W4:Y:S02]  /*6fa0*/  LDG.E.U16 R24, desc[UR18][R4.64] ;  /* 0x0000001204187981 */ /* 0x000124000c1e1500 */
[----:B0-----:R-:W-:-:S05]  /*6fb0*/  IMAD.WIDE R4, R141, 0x2, R250 ;  /* 0x000000028d047825 */ /* 0x001fca00078e02fa */
[----:B------:R0:W4:Y:S02]  /*6fc0*/  LDG.E.U16 R27, desc[UR18][R4.64] ;  /* 0x00000012041b7981 */ /* 0x000124000c1e1500 */
[----:B0-----:R-:W-:-:S05]  /*6fd0*/  IMAD.WIDE R4, R141, 0x2, R238 ;  /* 0x000000028d047825 */ /* 0x001fca00078e02ee */
[----:B------:R0:W4:Y:S04]  /*6fe0*/  LDG.E.U16 R26, desc[UR18][R4.64] ;  /* 0x00000012041a7981 */ /* 0x000128000c1e1500 */
[----:B--2---:R-:W-:Y:S04]  /*6ff0*/  STS.U16 [R0+UR7+0x8000], R30 ;  /* 0x0080001e00007988 */ /* 0x004fe80008000407 */
[----:B---3--:R1:W-:Y:S04]  /*7000*/  STS.U16 [R0+UR7+0x8400], R31 ;  /* 0x0084001f00007988 */ /* 0x0083e80008000407 */
[----:B-1----:R-:W2:Y:S01]  /*7010*/  LDL.64 R30, [R1+0xb0] ;  /* 0x0000b000011e7983 */ /* 0x002ea20000100a00 */
[----:B0-----:R-:W-:-:S04]  /*7020*/  IMAD.WIDE R4, R141, 0x2, R226 ;  /* 0x000000028d047825 */ /* 0x001fc800078e02e2 */
[C---:B------:R-:W-:Y:S02]  /*7030*/  IMAD.WIDE R8, R141.reuse, 0x2, R218 ;  /* 0x000000028d087825 */ /* 0x040fe400078e02da */
[----:B------:R-:W3:Y:S04]  /*7040*/  LDG.E.U16 R4, desc[UR18][R4.64] ;  /* 0x0000001204047981 */ /* 0x000ee8000c1e1500 */
[----:B------:R0:W3:Y:S02]  /*7050*/  LDG.E.U16 R5, desc[UR18][R8.64] ;  /* 0x0000001208057981 */ /* 0x0000e4000c1e1500 */
[C---:B0-----:R-:W-:Y:S02]  /*7060*/  IMAD.WIDE R8, R141.reuse, 0x2, R192 ;  /* 0x000000028d087825 */ /* 0x041fe400078e02c0 */
[----:B-----5:R-:W-:Y:S04]  /*7070*/  STS.U16 [R0+UR7+0x9000], R6 ;  /* 0x0090000600007988 */ /* 0x020fe80008000407 */
[----:B------:R-:W5:Y:S04]  /*7080*/  LDG.E.U16 R8, desc[UR18][R8.64] ;  /* 0x0000001208087981 */ /* 0x000f68000c1e1500 */
[----:B----4-:R0:W-:Y:S04]  /*7090*/  STS.U16 [R0+UR7+0x9400], R7 ;  /* 0x0094000700007988 */ /* 0x0101e80008000407 */
[----:B------:R-:W-:Y:S04]  /*70a0*/  STS.U16 [R0+UR7+0xa400], R12 ;  /* 0x00a4000c00007988 */ /* 0x000fe80008000407 */
[----:B------:R1:W-:Y:S01]  /*70b0*/  STS.U16 [R0+UR7+0xa000], R13 ;  /* 0x00a0000d00007988 */ /* 0x0003e20008000407 */
[----:B0-----:R-:W-:-:S03]  /*70c0*/  IMAD.WIDE R6, R141, 0x2, R210 ;  /* 0x000000028d067825 */ /* 0x001fc600078e02d2 */
[----:B------:R-:W-:Y:S04]  /*70d0*/  STS.U16 [R0+UR7+0x9800], R11 ;  /* 0x0098000b00007988 */ /* 0x000fe80008000407 */
[----:B------:R0:W-:Y:S01]  /*70e0*/  STS.U16 [R0+UR7+0x9c00], R10 ;  /* 0x009c000a00007988 */ /* 0x0001e20008000407 */
[----:B-1----:R-:W-:-:S03]  /*70f0*/  IMAD.WIDE R12, R141, 0x2, R184 ;  /* 0x000000028d0c7825 */ /* 0x002fc600078e02b8 */
[----:B------:R-:W-:Y:S04]  /*7100*/  STS.U16 [R0+UR7+0x8800], R29 ;  /* 0x0088001d00007988 */ /* 0x000fe80008000407 */
[----:B------:R-:W4:Y:S01]  /*7110*/  LDG.E.U16 R9, desc[UR18][R12.64] ;  /* 0x000000120c097981 */ /* 0x000f22000c1e1500 */
[----:B0-----:R-:W-:-:S03]  /*7120*/  IMAD.WIDE R10, R141, 0x2, R200 ;  /* 0x000000028d0a7825 */ /* 0x001fc600078e02c8 */
[----:B------:R-:W-:Y:S04]  /*7130*/  STS.U16 [R0+UR7+0x8c00], R28 ;  /* 0x008c001c00007988 */ /* 0x000fe80008000407 */
[----:B------:R-:W-:Y:S04]  /*7140*/  STS.U16 [R0+UR7+0xa800], R15 ;  /* 0x00a8000f00007988 */ /* 0x000fe80008000407 */
[----:B------:R-:W-:Y:S04]  /*7150*/  STS.U16 [R0+UR7+0xac00], R14 ;  /* 0x00ac000e00007988 */ /* 0x000fe80008000407 */
[----:B------:R-:W-:Y:S04]  /*7160*/  STS.U16 [R0+UR7+0xb000], R17 ;  /* 0x00b0001100007988 */ /* 0x000fe80008000407 */
[----:B------:R0:W-:Y:S04]  /*7170*/  STS.U16 [R0+UR7+0xb400], R16 ;  /* 0x00b4001000007988 */ /* 0x0001e80008000407 */
[----:B------:R-:W-:Y:S04]  /*7180*/  STS.U16 [R0+UR7+0xbc00], R18 ;  /* 0x00bc001200007988 */ /* 0x000fe80008000407 */
[----:B------:R-:W3:Y:S04]  /*7190*/  LDG.E.U16 R6, desc[UR18][R6.64] ;  /* 0x0000001206067981 */ /* 0x000ee8000c1e1500 */
[----:B------:R1:W-:Y:S01]  /*71a0*/  STS.U16 [R0+UR7+0xb800], R19 ;  /* 0x00b8001300007988 */ /* 0x0003e20008000407 */
[----:B0-----:R-:W-:-:S03]  /*71b0*/  IMAD.WIDE R16, R141, 0x2, R248 ;  /* 0x000000028d107825 */ /* 0x001fc600078e02f8 */
[----:B------:R-:W3:Y:S01]  /*71c0*/  LDL.64 R248, [R1+0x88] ;  /* 0x0000880001f87983 */ /* 0x000ee20000100a00 */
[----:B------:R-:W-:-:S03]  /*71d0*/  IMAD.WIDE R14, R141, 0x2, R164 ;  /* 0x000000028d0e7825 */ /* 0x000fc600078e02a4 */
[----:B------:R0:W3:Y:S01]  /*71e0*/  LDG.E.U16 R7, desc[UR18][R10.64] ;  /* 0x000000120a077981 */ /* 0x0000e2000c1e1500 */
[----:B-1----:R-:W-:Y:S01]  /*71f0*/  IMAD.WIDE R18, R141, 0x2, R32 ;  /* 0x000000028d127825 */ /* 0x002fe200078e0220 */
[----:B------:R-:W-:-:S05]  /*7200*/  LOP3.LUT R32, R0, 0x20, RZ, 0x3c, !PT ;  /* 0x0000002000207812 */ /* 0x000fca00078e3cff */
[----:B------:R-:W-:Y:S04]  /*7210*/  STS.U16 [R32+UR7+0x8100], R21 ;  /* 0x0081001520007988 */ /* 0x000fe80008000407 */
[----:B------:R-:W-:Y:S01]  /*7220*/  STS.U16 [R32+UR7+0x8500], R20 ;  /* 0x0085001420007988 */ /* 0x000fe20008000407 */
[----:B0-----:R-:W-:-:S03]  /*7230*/  IMAD.WIDE R10, R141, 0x2, R176 ;  /* 0x000000028d0a7825 */ /* 0x001fc600078e02b0 */
[----:B------:R-:W-:Y:S04]  /*7240*/  STS.U16 [R32+UR7+0x8900], R23 ;  /* 0x0089001720007988 */ /* 0x000fe80008000407 */
[----:B------:R-:W-:Y:S04]  /*7250*/  STS.U16 [R32+UR7+0x8d00], R22 ;  /* 0x008d001620007988 */ /* 0x000fe80008000407 */
[----:B------:R-:W-:Y:S04]  /*7260*/  STS.U16 [R32+UR7+0x9100], R25 ;  /* 0x0091001920007988 */ /* 0x000fe80008000407 */
[----:B------:R-:W-:Y:S04]  /*7270*/  STS.U16 [R32+UR7+0x9500], R24 ;  /* 0x0095001820007988 */ /* 0x000fe80008000407 */
[----:B------:R-:W-:Y:S04]  /*7280*/  STS.U16 [R32+UR7+0x9900], R27 ;  /* 0x0099001b20007988 */ /* 0x000fe80008000407 */
[----:B------:R-:W3:Y:S04]  /*7290*/  LDG.E.U16 R10, desc[UR18][R10.64] ;  /* 0x000000120a0a7981 */ /* 0x000ee8000c1e1500 */
[----:B------:R0:W-:Y:S04]  /*72a0*/  STS.U16 [R32+UR7+0x9d00], R26 ;  /* 0x009d001a20007988 */ /* 0x0001e80008000407 */
[----:B------:R1:W3:Y:S04]  /*72b0*/  LDG.E.U16 R11, desc[UR18][R14.64] ;  /* 0x000000120e0b7981 */ /* 0x0002e8000c1e1500 */
[----:B0-----:R-:W3:Y:S01]  /*72c0*/  LDL.64 R32, [R1+0x68] ;  /* 0x0000680001207983 */ /* 0x001ee20000100a00 */
[----:B-1----:R-:W-:-:S03]  /*72d0*/  IMAD.WIDE R14, R141, 0x2, R244 ;  /* 0x000000028d0e7825 */ /* 0x002fc600078e02f4 */
[----:B------:R-:W3:Y:S01]  /*72e0*/  LDL.64 R244, [R1+0x48] ;  /* 0x0000480001f47983 */ /* 0x000ee20000100a00 */
[----:B------:R-:W-:-:S03]  /*72f0*/  IMAD.WIDE R20, R141, 0x2, R34 ;  /* 0x000000028d147825 */ /* 0x000fc600078e0222 */
[----:B------:R-:W3:Y:S04]  /*7300*/  LDL.64 R34, [R1+0x28] ;  /* 0x0000280001227983 */ /* 0x000ee80000100a00 */
[----:B------:R-:W3:Y:S01]  /*7310*/  LDG.E.U16 R14, desc[UR18][R14.64] ;  /* 0x000000120e0e7981 */ /* 0x000ee2000c1e1500 */
[----:B--2---:R-:W-:-:S03]  /*7320*/  IMAD.WIDE R12, R141, 0x2, R30 ;  /* 0x000000028d0c7825 */ /* 0x004fc600078e021e */
[----:B------:R-:W2:Y:S04]  /*7330*/  LDG.E.U16 R15, desc[UR18][R18.64] ;  /* 0x00000012120f7981 */ /* 0x000ea8000c1e1500 */
[----:B------:R-:W2:Y:S04]  /*7340*/  LDL.64 R30, [R1+0xa8] ;  /* 0x0000a800011e7983 */ /* 0x000ea80000100a00 */
[----:B------:R-:W3:Y:S04]  /*7350*/  LDG.E.U16 R12, desc[UR18][R12.64] ;  /* 0x000000120c0c7981 */ /* 0x000ee8000c1e1500 */
[----:B------:R0:W3:Y:S02]  /*7360*/  LDG.E.U16 R13, desc[UR18][R16.64] ;  /* 0x00000012100d7981 */ /* 0x0000e4000c1e1500 */
[----:B0-----:R-:W-:-:S02]  /*7370*/  IMAD.WIDE R16, R141, 0x2, R234 ;  /* 0x000000028d107825 */ /* 0x001fc400078e02ea */
[----:B------:R-:W4:Y:S02]  /*7380*/  LDL.64 R234, [R1+0x8] ;  /* 0x0000080001ea7983 */ /* 0x000f240000100a00 */
[C---:B------:R-:W-:Y:S02]  /*7390*/  IMAD.WIDE R18, R141.reuse, 0x2, R246 ;  /* 0x000000028d127825 */ /* 0x040fe400078e02f6 */
[----:B------:R-:W4:Y:S02]  /*73a0*/  LDG.E.U16 R16, desc[UR18][R16.64] ;  /* 0x0000001210107981 */ /* 0x000f24000c1e1500 */
[C---:B------:R-:W-:Y:S02]  /*73b0*/  IMAD.WIDE R22, R141.reuse, 0x2, R236 ;  /* 0x000000028d167825 */ /* 0x040fe400078e02ec */
[----:B------:R-:W4:Y:S02]  /*73c0*/  LDG.E.U16 R18, desc[UR18][R18.64] ;  /* 0x0000001212127981 */ /* 0x000f24000c1e1500 */
[----:B------:R-:W-:-:S02]  /*73d0*/  IMAD.WIDE R24, R141, 0x2, R216 ;  /* 0x000000028d187825 */ /* 0x000fc400078e02d8 */
[----:B------:R0:W4:Y:S02]  /*73e0*/  LDG.E.U16 R17, desc[UR18][R20.64] ;  /* 0x0000001214117981 */ /* 0x000124000c1e1500 */
[C---:B------:R-:W-:Y:S02]  /*73f0*/  IMAD.WIDE R26, R141.reuse, 0x2, R198 ;  /* 0x000000028d1a7825 */ /* 0x040fe400078e02c6 */
[----:B------:R1:W4:Y:S02]  /*7400*/  LDG.E.U16 R19, desc[UR18][R22.64] ;  /* 0x0000001216137981 */ /* 0x000324000c1e1500 */
[----:B0-----:R-:W-:-:S04]  /*7410*/  IMAD.WIDE R20, R141, 0x2, R224 ;  /* 0x000000028d147825 */ /* 0x001fc800078e02e0 */
[C---:B-1----:R-:W-:Y:S02]  /*7420*/  IMAD.WIDE R22, R141.reuse, 0x2, R208 ;  /* 0x000000028d167825 */ /* 0x042fe400078e02d0 */
[----:B------:R-:W4:Y:S04]  /*7430*/  LDG.E.U16 R20, desc[UR18][R20.64] ;  /* 0x0000001214147981 */ /* 0x000f28000c1e1500 */
[----:B------:R-:W4:Y:S04]  /*7440*/  LDG.E.U16 R22, desc[UR18][R22.64] ;  /* 0x0000001216167981 */ /* 0x000f28000c1e1500 */
[----:B------:R0:W4:Y:S04]  /*7450*/  LDG.E.U16 R21, desc[UR18][R24.64] ;  /* 0x0000001218157981 */ /* 0x000128000c1e1500 */
[----:B------:R1:W4:Y:S01]  /*7460*/  LDG.E.U16 R23, desc[UR18][R26.64] ;  /* 0x000000121a177981 */ /* 0x000322000c1e1500 */
[----:B0-----:R-:W-:-:S04]  /*7470*/  IMAD.WIDE R24, R141, 0x2, R190 ;  /* 0x000000028d187825 */ /* 0x001fc800078e02be */
[C---:B-1----:R-:W-:Y:S02]  /*7480*/  IMAD.WIDE R26, R141.reuse, 0x2, R182 ;  /* 0x000000028d1a7825 */ /* 0x042fe400078e02b6 */
[----:B------:R-:W5:Y:S02]  /*7490*/  LDG.E.U16 R24, desc[UR18][R24.64] ;  /* 0x0000001218187981 */ /* 0x000f64000c1e1500 */
[C---:B------:R-:W-:Y:S02]  /*74a0*/  IMAD.WIDE R28, R141.reuse, 0x2, R162 ;  /* 0x000000028d1c7825 */ /* 0x040fe400078e02a2 */
[----:B------:R0:W5:Y:S02]  /*74b0*/  LDG.E.U16 R25, desc[UR18][R26.64] ;  /* 0x000000121a197981 */ /* 0x000164000c1e1500 */
[----:B0-----:R-:W-:-:S06]  /*74c0*/  IMAD.WIDE R26, R141, 0x2, R174 ;  /* 0x000000028d1a7825 */ /* 0x001fcc00078e02ae */
[----:B------:R-:W5:Y:S04]  /*74d0*/  LDG.E.U16 R26, desc[UR18][R26.64] ;  /* 0x000000121a1a7981 */ /* 0x000f68000c1e1500 */
[----:B------:R2:W5:Y:S02]  /*74e0*/  LDG.E.U16 R27, desc[UR18][R28.64] ;  /* 0x000000121c1b7981 */ /* 0x000564000c1e1500 */
[----:B--2---:R-:W-:-:S05]  /*74f0*/  IMAD.WIDE R28, R141, 0x2, R30 ;  /* 0x000000028d1c7825 */ /* 0x004fca00078e021e */
[----:B------:R3:W2:Y:S02]  /*7500*/  LDG.E.U16 R30, desc[UR18][R28.64] ;  /* 0x000000121c1e7981 */ /* 0x0006a4000c1e1500 */
[----:B---3--:R-:W-:-:S05]  /*7510*/  IMAD.WIDE R28, R141, 0x2, R248 ;  /* 0x000000028d1c7825 */ /* 0x008fca00078e02f8 */
[----:B------:R0:W3:Y:S02]  /*7520*/  LDG.E.U16 R31, desc[UR18][R28.64] ;  /* 0x000000121c1f7981 */ /* 0x0000e4000c1e1500 */
[----:B0-----:R-:W-:-:S05]  /*7530*/  IMAD.WIDE R28, R141, 0x2, R32 ;  /* 0x000000028d1c7825 */ /* 0x001fca00078e0220 */
[----:B------:R0:W2:Y:S02]  /*7540*/  LDG.E.U16 R32, desc[UR18][R28.64] ;  /* 0x000000121c207981 */ /* 0x0000a4000c1e1500 */
[----:B0-----:R-:W-:-:S05]  /*7550*/  IMAD.WIDE R28, R141, 0x2, R244 ;  /* 0x000000028d1c7825 */ /* 0x001fca00078e02f4 */
[----:B------:R0:W2:Y:S02]  /*7560*/  LDG.E.U16 R33, desc[UR18][R28.64] ;  /* 0x000000121c217981 */ /* 0x0000a4000c1e1500 */
[----:B0-----:R-:W-:-:S05]  /*7570*/  IMAD.WIDE R28, R141, 0x2, R34 ;  /* 0x000000028d1c7825 */ /* 0x001fca00078e0222 */
[----:B------:R4:W3:Y:S02]  /*7580*/  LDG.E.U16 R34, desc[UR18][R28.64] ;  /* 0x000000121c227981 */ /* 0x0008e4000c1e1500 */
[----:B----4-:R-:W-:-:S05]  /*7590*/  IMAD.WIDE R28, R141, 0x2, R234 ;  /* 0x000000028d1c7825 */ /* 0x010fca00078e02ea */
[----:B------:R0:W4:Y:S02]  /*75a0*/  LDG.E.U16 R35, desc[UR18][R28.64] ;  /* 0x000000121c237981 */ /* 0x000124000c1e1500 */
[----:B0-----:R-:W-:-:S05]  /*75b0*/  IMAD.WIDE R28, R141, 0x2, R242 ;  /* 0x000000028d1c7825 */ /* 0x001fca00078e02f2 */
        /* <DEDUP_REMOVED lines=17> */
[----:B0-----:R-:W-:-:S06]  /*76d0*/  IMAD.WIDE R28, R141, 0x2, R160 ;  /* 0x000000028d1c7825 */ /* 0x001fcc00078e02a0 */
[----:B------:R0:W4:Y:S02]  /*76e0*/  LDG.E.U16 R28, desc[UR18][R28.64] ;  /* 0x000000121c1c7981 */ /* 0x000124000c1e1500 */
[----:B0-----:R-:W-:-:S05]  /*76f0*/  LOP3.LUT R29, R0, 0x20, RZ, 0x3c, !PT ;  /* 0x00000020001d7812 */ /* 0x001fca00078e3cff */
[----:B------:R0:W-:Y:S02]  /*7700*/  STS.U16 [R29+UR7+0xa100], R4 ;  /* 0x00a100041d007988 */ /* 0x0001e40008000407 */
[C---:B0-----:R-:W-:Y:S02]  /*7710*/  LOP3.LUT R4, R0.reuse, 0x20, RZ, 0x3c, !PT ;  /* 0x0000002000047812 */ /* 0x041fe400078e3cff */
[----:B------:R-:W-:-:S03]  /*7720*/  LOP3.LUT R29, R0, 0x40, RZ, 0x3c, !PT ;  /* 0x00000040001d7812 */ /* 0x000fc600078e3cff */
[----:B------:R0:W-:Y:S04]  /*7730*/  STS.U16 [R4+UR7+0xa500], R5 ;  /* 0x00a5000504007988 */ /* 0x0001e80008000407 */
[----:B------:R0:W-:Y:S04]  /*7740*/  STS.U16 [R4+UR7+0xa900], R6 ;  /* 0x00a9000604007988 */ /* 0x0001e80008000407 */
[----:B------:R0:W-:Y:S04]  /*7750*/  STS.U16 [R4+UR7+0xad00], R7 ;  /* 0x00ad000704007988 */ /* 0x0001e80008000407 */
[----:B-----5:R0:W-:Y:S04]  /*7760*/  STS.U16 [R4+UR7+0xb100], R8 ;  /* 0x00b1000804007988 */ /* 0x0201e80008000407 */
[----:B------:R0:W-:Y:S04]  /*7770*/  STS.U16 [R4+UR7+0xb500], R9 ;  /* 0x00b5000904007988 */ /* 0x0001e80008000407 */
[----:B------:R0:W-:Y:S04]  /*7780*/  STS.U16 [R4+UR7+0xb900], R10 ;  /* 0x00b9000a04007988 */ /* 0x0001e80008000407 */
[----:B------:R0:W-:Y:S04]  /*7790*/  STS.U16 [R4+UR7+0xbd00], R11 ;  /* 0x00bd000b04007988 */ /* 0x0001e80008000407 */
[----:B------:R0:W-:Y:S01]  /*77a0*/  STS.U16 [R29+UR7+0x8200], R12 ;  /* 0x0082000c1d007988 */ /* 0x0001e20008000407 */
[----:B------:R-:W-:-:S03]  /*77b0*/  UMOV UR4, 0x1 ;  /* 0x0000000100047882 */ /* 0x000fc60000000000 */
[----:B------:R0:W-:Y:S04]  /*77c0*/  STS.U16 [R29+UR7+0x8600], R13 ;  /* 0x0086000d1d007988 */ /* 0x0001e80008000407 */
[----:B------:R0:W-:Y:S01]  /*77d0*/  STS.U16 [R29+UR7+0x8a00], R14 ;  /* 0x008a000e1d007988 */ /* 0x0001e20008000407 */
[----:B------:R-:W-:-:S04]  /*77e0*/  @!UP0 UIADD3 UR4, UPT, UPT, -UR4, 0x100000, URZ ;  /* 0x0010000004048890 */ /* 0x000fc8000fffe1ff */
[----:B------:R-:W-:Y:S02]  /*77f0*/  @!UP0 USHF.L.U32 UR5, UR4, 0xb, URZ ;  /* 0x0000000b04058899 */ /* 0x000fe400080006ff */
[----:B------:R-:W-:Y:S01]  /*7800*/  @!UP0 USHF.L.U32 UR4, UR4, 0x1, URZ ;  /* 0x0000000104048899 */ /* 0x000fe200080006ff */
[----:B------:R0:W-:Y:S04]  /*7810*/  STS.U16 [R29+UR7+0x8e00], R15 ;  /* 0x008e000f1d007988 */ /* 0x0001e80008000407 */
[----:B------:R0:W-:Y:S04]  /*7820*/  STS.U16 [R29+UR7+0x9200], R16 ;  /* 0x009200101d007988 */ /* 0x0001e80008000407 */
[----:B------:R0:W-:Y:S04]  /*7830*/  STS.U16 [R29+UR7+0x9600], R17 ;  /* 0x009600111d007988 */ /* 0x0001e80008000407 */
[----:B------:R0:W-:Y:S04]  /*7840*/  STS.U16 [R29+UR7+0x9a00], R18 ;  /* 0x009a00121d007988 */ /* 0x0001e80008000407 */
[----:B------:R0:W-:Y:S04]  /*7850*/  STS.U16 [R29+UR7+0x9e00], R19 ;  /* 0x009e00131d007988 */ /* 0x0001e80008000407 */
        /* <DEDUP_REMOVED lines=8> */
[----:B------:R0:W-:Y:S04]  /*78e0*/  STS.U16 [R29+UR7+0xbe00], R27 ;  /* 0x00be001b1d007988 */ /* 0x0001e80008000407 */
[----:B--2---:R0:W-:Y:S04]  /*78f0*/  STS.U16 [R232+UR7+0x8300], R30 ;  /* 0x0083001ee8007988 */ /* 0x0041e80008000407 */
[----:B---3--:R0:W-:Y:S04]  /*7900*/  STS.U16 [R232+UR7+0x8700], R31 ;  /* 0x0087001fe8007988 */ /* 0x0081e80008000407 */
[----:B------:R0:W-:Y:S04]  /*7910*/  STS.U16 [R232+UR7+0x8b00], R32 ;  /* 0x008b0020e8007988 */ /* 0x0001e80008000407 */
[----:B------:R0:W-:Y:S04]  /*7920*/  STS.U16 [R232+UR7+0x8f00], R33 ;  /* 0x008f0021e8007988 */ /* 0x0001e80008000407 */
[----:B------:R0:W-:Y:S04]  /*7930*/  STS.U16 [R232+UR7+0x9300], R34 ;  /* 0x00930022e8007988 */ /* 0x0001e80008000407 */
        /* <DEDUP_REMOVED lines=11> */
[----:B------:R1:W-:Y:S06]  /*79f0*/  MEMBAR.ALL.CTA ;  /* 0x0000000000007992 */ /* 0x0003ec0000008000 */
[----:B-1----:R-:W-:Y:S04]  /*7a00*/  FENCE.VIEW.ASYNC.S ;  /* 0x00000000000073c6 */ /* 0x002fe80000000000 */
[----:B------:R-:W1:Y:S02]  /*7a10*/  FENCE.VIEW.ASYNC.S ;  /* 0x00000000000073c6 */ /* 0x000e640000000000 */
[----:B-1----:R0:W1:Y:S02]  /*7a20*/  @!UP1 SYNCS.EXCH.64 URZ, [UR7+0x1c010], UR4 ;  /* 0x01c0100407ff95b2 */ /* 0x0020640008000100 */
[----:B-1----:R-:W-:Y:S06]  /*7a30*/  BAR.SYNC.DEFER_BLOCKING 0x0 ;  /* 0x0000000000007b1d */ /* 0x002fec0000010000 */
[----:B0-----:R-:W-:Y:S05]  /*7a40*/  BRA.U UP2, `(.L_x_13) ;  /* 0x0000000102747547 */ /* 0x001fea000b800000 */
[----:B------:R-:W-:Y:S01]  /*7a50*/  UMOV UR62, UR67 ;  /* 0x00000043003e7c82 */ /* 0x000fe20008000000 */
[----:B------:R-:W-:Y:S01]  /*7a60*/  UMOV UR63, 0x40004040 ;  /* 0x40004040003f7882 */ /* 0x000fe20000000000 */
[----:B------:R-:W-:Y:S01]  /*7a70*/  UMOV UR64, UR17 ;  /* 0x0000001100407c82 */ /* 0x000fe20008000000 */
[----:B------:R-:W-:Y:S01]  /*7a80*/  UMOV UR65, 0x40004040 ;  /* 0x4000404000417882 */ /* 0x000fe20000000000 */
[----:B------:R-:W-:Y:S01]  /*7a90*/  UMOV UR76, 0x0 ;  /* 0x00000000004c7882 */ /* 0x000fe20000000000 */
[----:B------:R-:W-:Y:S01]  /*7aa0*/  UMOV UR77, 0x4208490 ;  /* 0x04208490004d7882 */ /* 0x000fe20000000000 */
[----:B------:R-:W-:Y:S01]  /*7ab0*/  UIADD3 UR4, UPT, UPT, UR7, 0x1c010, URZ ;  /* 0x0001c01007047890 */ /* 0x000fe2000fffe0ff */
[----:B------:R0:W-:Y:S01]  /*7ac0*/  UTCHMMA gdesc[UR62], gdesc[UR64], tmem[UR11], tmem[UR76], idesc[UR77], !UPT ;  /* 0x00ff4c403e0075ea */ /* 0x0001e2000f80000b */
[----:B------:R-:W-:Y:S01]  /*7ad0*/  UMOV UR68, 0x0 ;  /* 0x0000000000447882 */ /* 0x000fe20000000000 */
[----:B------:R-:W-:Y:S01]  /*7ae0*/  UMOV UR69, 0x4208490 ;  /* 0x0420849000457882 */ /* 0x000fe20000000000 */
[----:B------:R-:W-:Y:S01]  /*7af0*/  UMOV UR72, 0x0 ;  /* 0x0000000000487882 */ /* 0x000fe20000000000 */
[----:B------:R1:W-:Y:S01]  /*7b00*/  UTCHMMA gdesc[UR22], gdesc[UR20], tmem[UR11], tmem[UR68], idesc[UR69], UPT ;  /* 0x00ff4414160075ea */ /* 0x0003e2000b80000b */
[----:B------:R-:W-:Y:S01]  /*7b10*/  UMOV UR73, 0x4208490 ;  /* 0x0420849000497882 */ /* 0x000fe20000000000 */
[----:B------:R-:W-:Y:S01]  /*7b20*/  UMOV UR70, 0x0 ;  /* 0x0000000000467882 */ /* 0x000fe20000000000 */
[----:B------:R-:W-:Y:S01]  /*7b30*/  UMOV UR71, 0x4208490 ;  /* 0x0420849000477882 */ /* 0x000fe20000000000 */
[----:B------:R-:W-:Y:S01]  /*7b40*/  UMOV UR5, URZ ;  /* 0x000000ff00057c82 */ /* 0x000fe20008000000 */
[----:B0-----:R-:W-:Y:S01]  /*7b50*/  UMOV UR64, 0x0 ;  /* 0x0000000000407882 */ /* 0x001fe20000000000 */
[----:B------:R-:W-:Y:S01]  /*7b60*/  UMOV UR65, 0x4208490 ;  /* 0x0420849000417882 */ /* 0x000fe20000000000 */
[----:B------:R-:W-:Y:S01]  /*7b70*/  UMOV UR62, 0x0 ;  /* 0x00000000003e7882 */ /* 0x000fe20000000000 */
[----:B------:R-:W-:Y:S01]  /*7b80*/  UMOV UR63, 0x4208490 ;  /* 0x04208490003f7882 */ /* 0x000fe20000000000 */
[----:B------:R1:W-:Y:S01]  /*7b90*/  UTCHMMA gdesc[UR26], gdesc[UR38], tmem[UR11], tmem[UR64], idesc[UR65], UPT ;  /* 0x00ff40261a0075ea */ /* 0x0003e2000b80000b */
[----:B------:R1:W-:Y:S01]  /*7ba0*/  UTCHMMA gdesc[UR28], gdesc[UR40], tmem[UR11], tmem[UR76], idesc[UR77], UPT ;  /* 0x00ff4c281c0075ea */ /* 0x0003e2000b80000b */
[----:B------:R1:W-:Y:S01]  /*7bb0*/  UTCHMMA gdesc[UR30], gdesc[UR42], tmem[UR11], tmem[UR62], idesc[UR63], UPT ;  /* 0x00ff3e2a1e0075ea */ /* 0x0003e2000b80000b */
[----:B------:R1:W-:Y:S01]  /*7bc0*/  UTCHMMA gdesc[UR32], gdesc[UR44], tmem[UR11], tmem[UR72], idesc[UR73], UPT ;  /* 0x00ff482c200075ea */ /* 0x0003e2000b80000b */
[----:B------:R-:W-:Y:S01]  /*7bd0*/  UMOV UR4, UR4 ;  /* 0x0000000400047c82 */ /* 0x000fe20008000000 */
[----:B------:R1:W-:Y:S01]  /*7be0*/  UTCHMMA gdesc[UR34], gdesc[UR46], tmem[UR11], tmem[UR70], idesc[UR71], UPT ;  /* 0x00ff462e220075ea */ /* 0x0003e2000b80000b */
[----:B------:R1:W-:Y:S01]  /*7bf0*/  UTCHMMA gdesc[UR36], gdesc[UR48], tmem[UR11], tmem[UR68], idesc[UR69], UPT ;  /* 0x00ff4430240075ea */ /* 0x0003e2000b80000b */
[----:B------:R1:W-:Y:S01]  /*7c00*/  UTCBAR [UR4], URZ ;  /* 0x000000ff040073e9 */ /* 0x0003e200080000ff */
[----:B------:R-:W-:Y:S01]  /*7c10*/  NOP ;  /* 0x0000000000007918 */ /* 0x000fe20000000000 */
.L_x_13:
[----:B------:R-:W0:Y:S02]  /*7c20*/  SYNCS.PHASECHK.TRANS64.TRYWAIT P3, [UR7+0x1c010], RZ ;  /* 0x01c010ffff0075a7 */ /* 0x000e240008061107 */
[----:B0-----:R-:W-:Y:S05]  /*7c30*/  @!P3 BRA `(.L_x_14) ;  /* 0x0000003800ccb947 */ /* 0x001fea0003800000 */
.L_x_23:
[----:B------:R-:W-:Y:S06]  /*7c40*/  BAR.SYNC.DEFER_BLOCKING 0x0 ;  /* 0x0000000000007b1d */ /* 0x000fec0000010000 */
[----:B------:R-:W-:Y:S01]  /*7c50*/  LDTM.16dp32bit_t0_t15.x32 R4, tmem[UR9+0x100000] ;  /* 0x10000009000479ee */ /* 0x000fe20008a80000 */
[----:B------:R-:W0:Y:S01]  /*7c60*/  LDTM.16dp32bit_t16_t31.x32 R4, tmem[UR9+0x100020] ;  /* 0x10002009000479ee */ /* 0x000e220008aa0000 */
[----:B------:R-:W2:Y:S01]  /*7c70*/  S2R R244, SR_TID.X ;  /* 0x0000000000f47919 */ /* 0x000ea20000002100 */
[----:B------:R-:W3:Y:S01]  /*7c80*/  LDL.64 R248, [R1+0xc8] ;  /* 0x0000c80001f87983 */ /* 0x000ee20000100a00 */
[----:B------:R-:W4:Y:S01]  /*7c90*/  @!P2 SYNCS.CCTL.IV [UR7+0x1c010] ;  /* 0x01c01000ff00a9b1 */ /* 0x000f220008000007 */
[----:B------:R-:W-:Y:S01]  /*7ca0*/  NOP ;  /* 0x0000000000007918 */ /* 0x000fe20000000000 */
[----:B0-----:R-:W-:Y:S01]  /*7cb0*/  FMUL R140, R4, UR16 ;  /* 0x00000010048c7c20 */ /* 0x001fe20008400000 */
[----:B------:R-:W-:Y:S01]  /*7cc0*/  FMUL R233, R5, UR16 ;  /* 0x0000001005e97c20 */ /* 0x000fe20008400000 */
[----:B------:R-:W-:-:S05]  /*7cd0*/  FMUL R234, R6, UR16 ;  /* 0x0000001006ea7c20 */ /* 0x000fca0008400000 */
[----:B------:R-:W-:Y:S01]  /*7ce0*/  FMNMX3 R140, R140, R233, R234, !PT ;  /* 0x000000e98c8c7276 */ /* 0x000fe200078000ea */
[----:B------:R-:W-:Y:S01]  /*7cf0*/  FMUL R233, R7, UR16 ;  /* 0x0000001007e97c20 */ /* 0x000fe20008400000 */
[----:B------:R-:W-:Y:S01]  /*7d00*/  FMUL R234, R8, UR16 ;  /* 0x0000001008ea7c20 */ /* 0x000fe20008400000 */
[----:B--2---:R-:W-:-:S04]  /*7d10*/  LOP3.LUT R235, R244, 0x60, RZ, 0xc0, !PT ;  /* 0x00000060f4eb7812 */ /* 0x004fc800078ec0ff */
[----:B------:R-:W-:Y:S01]  /*7d20*/  FMNMX3 R140, R140, R233, R234, !PT ;  /* 0x000000e98c8c7276 */ /* 0x000fe200078000ea */
[----:B------:R-:W-:Y:S01]  /*7d30*/  FMUL R233, R9, UR16 ;  /* 0x0000001009e97c20 */ /* 0x000fe20008400000 */
[----:B------:R-:W-:-:S05]  /*7d40*/  FMUL R234, R10, UR16 ;  /* 0x000000100aea7c20 */ /* 0x000fca0008400000 */
        /* <DEDUP_REMOVED lines=37> */
[----:B------:R-:W-:-:S05]  /*7fa0*/  FMUL R233, R35, UR16 ;  /* 0x0000001023e97c20 */ /* 0x000fca0008400000 */
[----:B------:R-:W-:Y:S02]  /*7fb0*/  FMNMX R140, R233, R140, !PT ;  /* 0x0000008ce98c7209 */ /* 0x000fe40007800000 */
[----:B------:R-:W-:-:S03]  /*7fc0*/  LOP3.LUT R233, R244, 0xf, RZ, 0xc0, !PT ;  /* 0x0000000ff4e97812 */ /* 0x000fc600078ec0ff */
[----:B------:R-:W0:Y:S01]  /*7fd0*/  SHFL.BFLY PT, R234, R140, 0x10, 0x1f ;  /* 0x0e001f008cea7f89 */ /* 0x000e2200000e0000 */
[----:B------:R-:W-:Y:S02]  /*7fe0*/  LEA R233, R233, R235, 0x1 ;  /* 0x000000ebe9e97211 */ /* 0x000fe400078e08ff */
[----:B------:R-:W-:Y:S02]  /*7ff0*/  LOP3.LUT R235, R244, 0xff, RZ, 0xc0, !PT ;  /* 0x000000fff4eb7812 */ /* 0x000fe400078ec0ff */
[----:B0-----:R-:W-:Y:S02]  /*8000*/  FMNMX R140, R140, R234, !PT ;  /* 0x000000ea8c8c7209 */ /* 0x001fe40007800000 */
[----:B------:R-:W-:-:S04]  /*8010*/  LEA.HI R234, R235, R233, RZ, 0x19 ;  /* 0x000000e9ebea7211 */ /* 0x000fc800078fc8ff */
[----:B------:R-:W-:-:S05]  /*8020*/  LEA R234, R234, UR7, 0x2 ;  /* 0x00000007eaea7c11 */ /* 0x000fca000f8e10ff */
[----:B----4-:R-:W-:Y:S01]  /*8030*/  @!P5 STS [R234+0x8000], R140 ;  /* 0x0080008cea00d388 */ /* 0x010fe20000000800 */
[----:B------:R-:W-:Y:S01]  /*8040*/  LEA R235, R235, UR7, 0x2 ;  /* 0x00000007ebeb7c11 */ /* 0x000fe2000f8e10ff */
[----:B------:R-:W-:Y:S06]  /*8050*/  BAR.SYNC.DEFER_BLOCKING 0x0 ;  /* 0x0000000000007b1d */ /* 0x000fec0000010000 */
[----:B------:R-:W0:Y:S04]  /*8060*/  @!P6 LDS R170, [R235+0x8000] ;  /* 0x00800000ebaae984 */ /* 0x000e280000000800 */
[----:B0-----:R-:W0:Y:S02]  /*8070*/  SHFL.BFLY PT, R140, R170, 0x1, 0x1f ;  /* 0x0c201f00aa8c7f89 */ /* 0x001e2400000e0000 */
[----:B0-----:R-:W-:-:S05]  /*8080*/  FMNMX R140, R170, R140, !PT ;  /* 0x0000008caa8c7209 */ /* 0x001fca0007800000 */
[----:B------:R-:W-:Y:S01]  /*8090*/  @P0 STS [R235+0x8000], R140 ;  /* 0x0080008ceb000388 */ /* 0x000fe20000000800 */
[----:B------:R-:W-:Y:S01]  /*80a0*/  LEA R233, R233, UR7, 0x2 ;  /* 0x00000007e9e97c11 */ /* 0x000fe2000f8e10ff */
[----:B------:R-:W-:Y:S06]  /*80b0*/  BAR.SYNC.DEFER_BLOCKING 0x0 ;  /* 0x0000000000007b1d */ /* 0x000fec0000010000 */
[----:B------:R-:W0:Y:S02]  /*80c0*/  LDS R140, [R233+0x8000] ;  /* 0x00800000e98c7984 */ /* 0x000e240000000800 */
[----:B0-----:R-:W-:-:S05]  /*80d0*/  FMNMX R140, R140, R205, !PT ;  /* 0x000000cd8c8c7209 */ /* 0x001fca0007800000 */
[--C-:B------:R-:W-:Y:S01]  /*80e0*/  FFMA R4, R4, UR16, -R140.reuse ;  /* 0x0000001004047c23 */ /* 0x100fe2000800088c */
[--C-:B------:R-:W-:Y:S01]  /*80f0*/  FFMA R5, R5, UR16, -R140.reuse ;  /* 0x0000001005057c23 */ /* 0x100fe2000800088c */
[--C-:B------:R-:W-:Y:S02]  /*8100*/  FFMA R6, R6, UR16, -R140.reuse ;  /* 0x0000001006067c23 */ /* 0x100fe4000800088c */
[----:B------:R-:W-:Y:S01]  /*8110*/  FMUL R4, R4, 1.4426950216293334961 ;  /* 0x3fb8aa3b04047820 */ /* 0x000fe20000400000 */
[----:B------:R-:W-:Y:S01]  /*8120*/  FMUL R5, R5, 1.4426950216293334961 ;  /* 0x3fb8aa3b05057820 */ /* 0x000fe20000400000 */
[----:B------:R-:W-:Y:S01]  /*8130*/  FMUL R6, R6, 1.4426950216293334961 ;  /* 0x3fb8aa3b06067820 */ /* 0x000fe20000400000 */
[--C-:B------:R-:W-:Y:S01]  /*8140*/  FFMA R7, R7, UR16, -R140.reuse ;  /* 0x0000001007077c23 */ /* 0x100fe2000800088c */
[----:B------:R-:W-:Y:S02]  /*8150*/  FFMA R8, R8, UR16, -R140 ;  /* 0x0000001008087c23 */ /* 0x000fe4000800088c */
[----:B------:R-:W-:Y:S01]  /*8160*/  MUFU.EX2 R4, R4 ;  /* 0x0000000400047308 */ /* 0x000fe20000000800 */
[----:B------:R-:W-:Y:S01]  /*8170*/  FMUL R7, R7, 1.4426950216293334961 ;  /* 0x3fb8aa3b07077820 */ /* 0x000fe20000400000 */
[----:B------:R-:W-:-:S06]  /*8180*/  FMUL R8, R8, 1.4426950216293334961 ;  /* 0x3fb8aa3b08087820 */ /* 0x000fcc0000400000 */
[----:B------:R-:W0:Y:S01]  /*8190*/  MUFU.EX2 R5, R5 ;  /* 0x0000000500057308 */ /* 0x000e220000000800 */
[--C-:B------:R-:W-:Y:S01]  /*81a0*/  FFMA R9, R9, UR16, -R140.reuse ;  /* 0x0000001009097c23 */ /* 0x100fe2000800088c */
[----:B------:R-:W-:-:S06]  /*81b0*/  FFMA R10, R10, UR16, -R140 ;  /* 0x000000100a0a7c23 */ /* 0x000fcc000800088c */
[----:B------:R-:W2:Y:S01]  /*81c0*/  MUFU.EX2 R6, R6 ;  /* 0x0000000600067308 */ /* 0x000ea20000000800 */
[----:B------:R-:W-:Y:S01]  /*81d0*/  FMUL R9, R9, 1.4426950216293334961 ;  /* 0x3fb8aa3b09097820 */ /* 0x000fe20000400000 */
[----:B------:R-:W-:-:S06]  /*81e0*/  FMUL R10, R10, 1.4426950216293334961 ;  /* 0x3fb8aa3b0a0a7820 */ /* 0x000fcc0000400000 */
[----:B------:R-:W4:Y:S01]  /*81f0*/  MUFU.EX2 R7, R7 ;  /* 0x0000000700077308 */ /* 0x000f220000000800 */
[----:B------:R-:W-:Y:S01]  /*8200*/  FFMA R11, R11, UR16, -R140 ;  /* 0x000000100b0b7c23 */ /* 0x000fe2000800088c */
[----:B0-----:R-:W-:-:S06]  /*8210*/  FADD R244, R4, R5 ;  /* 0x0000000504f47221 */ /* 0x001fcc0000000000 */
[----:B------:R-:W0:Y:S01]  /*8220*/  MUFU.EX2 R8, R8 ;  /* 0x0000000800087308 */ /* 0x000e220000000800 */
[----:B------:R-:W-:Y:S01]  /*8230*/  FMUL R11, R11, 1.4426950216293334961 ;  /* 0x3fb8aa3b0b0b7820 */ /* 0x000fe20000400000 */
[----:B------:R-:W-:Y:S01]  /*8240*/  FFMA R12, R12, UR16, -R140 ;  /* 0x000000100c0c7c23 */ /* 0x000fe2000800088c */
[----:B--2---:R-:W-:-:S05]  /*8250*/  FADD R244, R6, R244 ;  /* 0x000000f406f47221 */ /* 0x004fca0000000000 */
[----:B------:R-:W2:Y:S01]  /*8260*/  MUFU.EX2 R9, R9 ;  /* 0x0000000900097308 */ /* 0x000ea20000000800 */
[----:B------:R-:W-:Y:S01]  /*8270*/  FMUL R12, R12, 1.4426950216293334961 ;  /* 0x3fb8aa3b0c0c7820 */ /* 0x000fe20000400000 */
[----:B------:R-:W-:Y:S01]  /*8280*/  FFMA R13, R13, UR16, -R140 ;  /* 0x000000100d0d7c23 */ /* 0x000fe2000800088c */
[----:B----4-:R-:W-:-:S05]  /*8290*/  FADD R244, R7, R244 ;  /* 0x000000f407f47221 */ /* 0x010fca0000000000 */
[----:B------:R-:W4:Y:S01]  /*82a0*/  MUFU.EX2 R10, R10 ;  /* 0x0000000a000a7308 */ /* 0x000f220000000800 */
[----:B------:R-:W-:Y:S01]  /*82b0*/  FMUL R13, R13, 1.4426950216293334961 ;  /* 0x3fb8aa3b0d0d7820 */ /* 0x000fe20000400000 */
[----:B------:R-:W-:Y:S01]  /*82c0*/  FFMA R14, R14, UR16, -R140 ;  /* 0x000000100e0e7c23 */ /* 0x000fe2000800088c */
[----:B0-----:R-:W-:-:S05]  /*82d0*/  FADD R244, R8, R244 ;  /* 0x000000f408f47221 */ /* 0x001fca0000000000 */
        /* <DEDUP_REMOVED lines=86> */
[----:B--2---:R-:W-:-:S06]  /*8840*/  FADD R244, R30, R244 ;  /* 0x000000f41ef47221 */ /* 0x004fcc0000000000 */
[----:B------:R-:W2:Y:S01]  /*8850*/  MUFU.EX2 R33, R33 ;  /* 0x0000002100217308 */ /* 0x000ea20000000800 */
[----:B----4-:R-:W-:-:S07]  /*8860*/  FADD R244, R31, R244 ;  /* 0x000000f41ff47221 */ /* 0x010fce0000000000 */
[----:B------:R-:W4:Y:S01]  /*8870*/  MUFU.EX2 R34, R34 ;  /* 0x0000002200227308 */ /* 0x000f220000000800 */
[----:B0-----:R-:W-:-:S07]  /*8880*/  FADD R244, R32, R244 ;  /* 0x000000f420f47221 */ /* 0x001fce0000000000 */
[----:B------:R-:W0:Y:S01]  /*8890*/  MUFU.EX2 R35, R35 ;  /* 0x0000002300237308 */ /* 0x000e220000000800 */
[----:B--2---:R-:W-:-:S04]  /*88a0*/  FADD R244, R33, R244 ;  /* 0x000000f421f47221 */ /* 0x004fc80000000000 */
[----:B----4-:R-:W-:-:S04]  /*88b0*/  FADD R244, R34, R244 ;  /* 0x000000f422f47221 */ /* 0x010fc80000000000 */
[----:B0-----:R-:W-:-:S05]  /*88c0*/  FADD R244, R35, R244 ;  /* 0x000000f423f47221 */ /* 0x001fca0000000000 */
[----:B------:R-:W0:Y:S02]  /*88d0*/  SHFL.BFLY PT, R245, R244, 0x10, 0x1f ;  /* 0x0e001f00f4f57f89 */ /* 0x000e2400000e0000 */
[----:B0-----:R-:W-:Y:S01]  /*88e0*/  FADD R245, R244, R245 ;  /* 0x000000f5f4f57221 */ /* 0x001fe20000000000 */
[----:B------:R-:W-:Y:S06]  /*88f0*/  BAR.SYNC.DEFER_BLOCKING 0x0 ;  /* 0x0000000000007b1d */ /* 0x000fec0000010000 */
[----:B------:R0:W-:Y:S02]  /*8900*/  @!P5 STS [R234+0x8000], R245 ;  /* 0x008000f5ea00d388 */ /* 0x0001e40000000800 */
[----:B------:R-:W-:Y:S06]  /*8910*/  BAR.SYNC.DEFER_BLOCKING 0x0 ;  /* 0x0000000000007b1d */ /* 0x000fec0000010000 */
[----:B0-----:R-:W2:Y:S04]  /*8920*/  LDL.64 R244, [R1+0xd0] ;  /* 0x0000d00001f47983 */ /* 0x001ea80000100a00 */
[----:B------:R-:W0:Y:S04]  /*8930*/  @!P6 LDS R171, [R235+0x8000] ;  /* 0x00800000ebabe984 */ /* 0x000e280000000800 */
[----:B0-----:R-:W0:Y:S02]  /*8940*/  SHFL.BFLY PT, R234, R171, 0x1, 0x1f ;  /* 0x0c201f00abea7f89 */ /* 0x001e2400000e0000 */
[----:B0-----:R-:W-:-:S05]  /*8950*/  FADD R234, R171, R234 ;  /* 0x000000eaabea7221 */ /* 0x001fca0000000000 */
[----:B------:R0:W-:Y:S02]  /*8960*/  @P0 STS [R235+0x8000], R234 ;  /* 0x008000eaeb000388 */ /* 0x0001e40000000800 */
[----:B0-----:R-:W-:Y:S01]  /*8970*/  IMAD.U32 R234, R204, -0x80000000, RZ ;  /* 0x80000000ccea7824 */ /* 0x001fe200078e00ff */
[----:B------:R-:W-:Y:S06]  /*8980*/  BAR.SYNC.DEFER_BLOCKING 0x0 ;  /* 0x0000000000007b1d */ /* 0x000fec0000010000 */
[----:B------:R0:W4:Y:S01]  /*8990*/  LDS R204, [R233+0x8000] ;  /* 0x00800000e9cc7984 */ /* 0x0001220000000800 */
[----:B------:R-:W5:Y:S01]  /*89a0*/  SYNCS.PHASECHK.TRANS64.TRYWAIT P3, [UR10], R234 ;  /* 0x000000eaff0075a7 */ /* 0x000f62000806110a */
[----:B------:R-:W-:-:S02]  /*89b0*/  F2FP.BF16.F32.PACK_AB R4, R5, R4 ;  /* 0x000000040504723e */ /* 0x000fc400000010ff */
[----:B------:R-:W-:Y:S02]  /*89c0*/  F2FP.BF16.F32.PACK_AB R5, R7, R6 ;  /* 0x000000060705723e */ /* 0x000fe400000010ff */
[----:B------:R-:W-:Y:S02]  /*89d0*/  F2FP.BF16.F32.PACK_AB R6, R9, R8 ;  /* 0x000000080906723e */ /* 0x000fe400000010ff */
[----:B------:R-:W-:Y:S02]  /*89e0*/  F2FP.BF16.F32.PACK_AB R7, R11, R10 ;  /* 0x0000000a0b07723e */ /* 0x000fe400000010ff */
[----:B------:R-:W-:Y:S02]  /*89f0*/  F2FP.BF16.F32.PACK_AB R8, R13, R12 ;  /* 0x0000000c0d08723e */ /* 0x000fe400000010ff */
[----:B------:R-:W-:Y:S02]  /*8a00*/  F2FP.BF16.F32.PACK_AB R9, R15, R14 ;  /* 0x0000000e0f09723e */ /* 0x000fe400000010ff */
[----:B------:R-:W-:-:S02]  /*8a10*/  F2FP.BF16.F32.PACK_AB R10, R17, R16 ;  /* 0x00000010110a723e */ /* 0x000fc400000010ff */
[----:B------:R-:W-:Y:S02]  /*8a20*/  F2FP.BF16.F32.PACK_AB R11, R19, R18 ;  /* 0x00000012130b723e */ /* 0x000fe400000010ff */
[----:B------:R-:W-:Y:S01]  /*8a30*/  F2FP.BF16.F32.PACK_AB R12, R21, R20 ;  /* 0x00000014150c723e */ /* 0x000fe200000010ff */
[----:B---3--:R-:W-:Y:S01]  /*8a40*/  IMAD.WIDE R20, R169, 0x2, R248 ;  /* 0x00000002a9147825 */ /* 0x008fe200078e02f8 */
[----:B------:R-:W-:Y:S02]  /*8a50*/  F2FP.BF16.F32.PACK_AB R13, R23, R22 ;  /* 0x00000016170d723e */ /* 0x000fe400000010ff */
[----:B------:R-:W-:Y:S02]  /*8a60*/  F2FP.BF16.F32.PACK_AB R14, R25, R24 ;  /* 0x00000018190e723e */ /* 0x000fe400000010ff */
[----:B------:R-:W-:Y:S02]  /*8a70*/  F2FP.BF16.F32.PACK_AB R15, R27, R26 ;  /* 0x0000001a1b0f723e */ /* 0x000fe400000010ff */
[----:B------:R-:W-:-:S02]  /*8a80*/  F2FP.BF16.F32.PACK_AB R16, R29, R28 ;  /* 0x0000001c1d10723e */ /* 0x000fc400000010ff */
[----:B------:R-:W-:Y:S02]  /*8a90*/  F2FP.BF16.F32.PACK_AB R17, R31, R30 ;  /* 0x0000001e1f11723e */ /* 0x000fe400000010ff */
[----:B------:R-:W-:Y:S02]  /*8aa0*/  F2FP.BF16.F32.PACK_AB R18, R33, R32 ;  /* 0x000000202112723e */ /* 0x000fe400000010ff */
[----:B------:R-:W-:Y:S01]  /*8ab0*/  F2FP.BF16.F32.PACK_AB R19, R35, R34 ;  /* 0x000000222313723e */ /* 0x000fe200000010ff */
[----:B--2---:R-:W-:Y:S01]  /*8ac0*/  IMAD.WIDE R22, R169, 0x2, R244 ;  /* 0x00000002a9167825 */ /* 0x004fe200078e02f4 */
[----:B0---45:R-:W-:Y:S06]  /*8ad0*/  @!P3 BRA `(.L_x_15) ;  /* 0x0000002c0030b947 */ /* 0x031fec0003800000 */
.L_x_24:
[C---:B------:R-:W-:Y:S01]  /*8ae0*/  IMAD.WIDE R26, R169.reuse, 0x2, R146 ;  /* 0x00000002a91a7825 */ /* 0x040fe200078e0292 */
[----:B------:R-:W-:Y:S01]  /*8af0*/  STTM.16dp32bit_t0_t15.x16 tmem[UR13], R4 ;  /* 0x00000004000079ed */ /* 0x000fe20008a0000d */
[----:B------:R0:W-:Y:S02]  /*8b00*/  STTM.16dp32bit_t16_t31.x16 tmem[UR13+0x10], R4 ;  /* 0x00001004000079ed */ /* 0x0001e40008a2000d */
[C---:B------:R-:W-:Y:S02]  /*8b10*/  IMAD.WIDE R28, R169.reuse, 0x2, R128 ;  /* 0x00000002a91c7825 */ /* 0x040fe400078e0280 */
[----:B------:R-:W2:Y:S04]  /*8b20*/  LDG.E.U16 R26, desc[UR18][R26.64] ;  /* 0x000000121a1a7981 */ /* 0x000ea8000c1e1500 */
[----:B------:R-:W3:Y:S01]  /*8b30*/  LDG.E.U16 R28, desc[UR18][R28.64] ;  /* 0x000000121c1c7981 */ /* 0x000ee2000c1e1500 */
[----:B0-----:R-:W-:-:S03]  /*8b40*/  IMAD.WIDE R8, R169, 0x2, R136 ;  /* 0x00000002a9087825 */ /* 0x001fc600078e0288 */
[----:B------:R-:W4:Y:S01]  /*8b50*/  LDG.E.U16 R6, desc[UR18][R22.64] ;  /* 0x0000001216067981 */ /* 0x000f22000c1e1500 */
[----:B------:R-:W-:-:S03]  /*8b60*/  IMAD.WIDE R4, R169, 0x2, R120 ;  /* 0x00000002a9047825 */ /* 0x000fc600078e0278 */
[----:B------:R-:W5:Y:S01]  /*8b70*/  LDG.E.U16 R7, desc[UR18][R20.64] ;  /* 0x0000001214077981 */ /* 0x000f62000c1e1500 */
[----:B------:R-:W-:-:S03]  /*8b80*/  IMAD.WIDE R30, R169, 0x2, R112 ;  /* 0x00000002a91e7825 */ /* 0x000fc600078e0270 */
[----:B------:R0:W2:Y:S04]  /*8b90*/  LDG.E.U16 R27, desc[UR18][R8.64] ;  /* 0x00000012081b7981 */ /* 0x0000a8000c1e1500 */
[----:B------:R1:W2:Y:S01]  /*8ba0*/  LDG.E.U16 R29, desc[UR18][R4.64] ;  /* 0x00000012041d7981 */ /* 0x0002a2000c1e1500 */
[----:B------:R-:W-:-:S03]  /*8bb0*/  IMAD.WIDE R10, R169, 0x2, R88 ;  /* 0x00000002a90a7825 */ /* 0x000fc600078e0258 */
[----:B------:R-:W2:Y:S01]  /*8bc0*/  LDG.E.U16 R30, desc[UR18][R30.64] ;  /* 0x000000121e1e7981 */ /* 0x000ea2000c1e1500 */
[----:B0-----:R-:W-:-:S03]  /*8bd0*/  IMAD.WIDE R8, R169, 0x2, R104 ;  /* 0x00000002a9087825 */ /* 0x001fc600078e0268 */
[----:B------:R-:W2:Y:S01]  /*8be0*/  LDG.E.U16 R11, desc[UR18][R10.64] ;  /* 0x000000120a0b7981 */ /* 0x000ea2000c1e1500 */
[----:B-1----:R-:W-:-:S03]  /*8bf0*/  IMAD.WIDE R4, R169, 0x2, R96 ;  /* 0x00000002a9047825 */ /* 0x002fc600078e0260 */
[----:B------:R-:W2:Y:S04]  /*8c00*/  LDG.E.U16 R9, desc[UR18][R8.64] ;  /* 0x0000001208097981 */ /* 0x000ea8000c1e1500 */
[----:B------:R0:W3:Y:S01]  /*8c10*/  LDG.E.U16 R8, desc[UR18][R4.64] ;  /* 0x0000001204087981 */ /* 0x0000e2000c1e1500 */
[----:B------:R-:W-:-:S04]  /*8c20*/  IMAD.WIDE R12, R169, 0x2, R72 ;  /* 0x00000002a90c7825 */ /* 0x000fc800078e0248 */
[C---:B------:R-:W-:Y:S02]  /*8c30*/  IMAD.WIDE R14, R169.reuse, 0x2, R36 ;  /* 0x00000002a90e7825 */ /* 0x040fe400078e0224 */
[----:B------:R-:W3:Y:S02]  /*8c40*/  LDG.E.U16 R12, desc[UR18][R12.64] ;  /* 0x000000120c0c7981 */ /* 0x000ee4000c1e1500 */
[C---:B0-----:R-:W-:Y:S02]  /*8c50*/  IMAD.WIDE R4, R169.reuse, 0x2, R80 ;  /* 0x00000002a9047825 */ /* 0x041fe400078e0250 */
[----:B------:R-:W3:Y:S04]  /*8c60*/  LDG.E.U16 R14, desc[UR18][R14.64] ;  /* 0x000000120e0e7981 */ /* 0x000ee8000c1e1500 */
[----:B------:R0:W3:Y:S02]  /*8c70*/  LDG.E.U16 R10, desc[UR18][R4.64] ;  /* 0x00000012040a7981 */ /* 0x0000e4000c1e1500 */
[----:B0-----:R-:W-:-:S05]  /*8c80*/  IMAD.WIDE R4, R169, 0x2, R64 ;  /* 0x00000002a9047825 */ /* 0x001fca00078e0240 */
        /* <DEDUP_REMOVED lines=17> */
[----:B------:R-:W-:-:S06]  /*8da0*/  IMAD.WIDE R24, R169, 0x2, R102 ;  /* 0x00000002a9187825 */ /* 0x000fcc00078e0266 */
[----:B------:R-:W3:Y:S01]  /*8db0*/  LDG.E.U16 R24, desc[UR18][R24.64] ;  /* 0x0000001218187981 */ /* 0x000ee2000c1e1500 */
[----:B0-----:R-:W-:-:S05]  /*8dc0*/  IMAD.WIDE R4, R169, 0x2, R110 ;  /* 0x00000002a9047825 */ /* 0x001fca00078e026e */
[----:B------:R0:W3:Y:S02]  /*8dd0*/  LDG.E.U16 R23, desc[UR18][R4.64] ;  /* 0x0000001204177981 */ /* 0x0000e4000c1e1500 */
[----:B0-----:R-:W-:-:S05]  /*8de0*/  IMAD.WIDE R4, R169, 0x2, R94 ;  /* 0x00000002a9047825 */ /* 0x001fca00078e025e */
[----:B------:R0:W3:Y:S02]  /*8df0*/  LDG.E.U16 R25, desc[UR18][R4.64] ;  /* 0x0000001204197981 */ /* 0x0000e4000c1e1500 */
[----:B0-----:R-:W-:-:S06]  /*8e00*/  IMAD.WIDE R4, R169, 0x2, R86 ;  /* 0x00000002a9047825 */ /* 0x001fcc00078e0256 */
[----:B------:R-:W3:Y:S01]  /*8e10*/  LDG.E.U16 R4, desc[UR18][R4.64] ;  /* 0x0000001204047981 */ /* 0x000ee2000c1e1500 */
[----:B------:R-:W-:-:S03]  /*8e20*/  LOP3.LUT R32, R0, 0x20, RZ, 0x3c, !PT ;  /* 0x0000002000207812 */ /* 0x000fc600078e3cff */
[----:B----4-:R-:W-:Y:S04]  /*8e30*/  STS.U16 [R0+UR7+0x10000], R6 ;  /* 0x0100000600007988 */ /* 0x010fe80008000407 */
[----:B-----5:R0:W-:Y:S02]  /*8e40*/  STS.U16 [R0+UR7+0x10400], R7 ;  /* 0x0104000700007988 */ /* 0x0201e40008000407 */
[----:B0-----:R-:W-:-:S05]  /*8e50*/  IMAD.WIDE R6, R169, 0x2, R78 ;  /* 0x00000002a9067825 */ /* 0x001fca00078e024e */
[----:B------:R0:W4:Y:S04]  /*8e60*/  LDG.E.U16 R5, desc[UR18][R6.64] ;  /* 0x0000001206057981 */ /* 0x000128000c1e1500 */
[----:B--2---:R-:W-:Y:S01]  /*8e70*/  STS.U16 [R0+UR7+0x11c00], R9 ;  /* 0x011c000900007988 */ /* 0x004fe20008000407 */
[----:B0-----:R-:W-:-:S03]  /*8e80*/  IMAD.WIDE R6, R169, 0x2, R70 ;  /* 0x00000002a9067825 */ /* 0x001fc600078e0246 */
[----:B---3--:R0:W-:Y:S04]  /*8e90*/  STS.U16 [R0+UR7+0x12000], R8 ;  /* 0x0120000800007988 */ /* 0x0081e80008000407 */
[----:B------:R-:W2:Y:S01]  /*8ea0*/  LDG.E.U16 R6, desc[UR18][R6.64] ;  /* 0x0000001206067981 */ /* 0x000ea2000c1e1500 */
[----:B0-----:R-:W-:-:S03]  /*8eb0*/  IMAD.WIDE R8, R169, 0x2, R62 ;  /* 0x00000002a9087825 */ /* 0x001fc600078e023e */
[----:B------:R-:W-:Y:S04]  /*8ec0*/  STS.U16 [R0+UR7+0x12400], R11 ;  /* 0x0124000b00007988 */ /* 0x000fe80008000407 */
[----:B------:R0:W3:Y:S04]  /*8ed0*/  LDG.E.U16 R7, desc[UR18][R8.64] ;  /* 0x0000001208077981 */ /* 0x0000e8000c1e1500 */
[----:B------:R1:W-:Y:S01]  /*8ee0*/  STS.U16 [R0+UR7+0x12800], R10 ;  /* 0x0128000a00007988 */ /* 0x0003e20008000407 */
[----:B0-----:R-:W-:-:S04]  /*8ef0*/  IMAD.WIDE R8, R169, 0x2, R38 ;  /* 0x00000002a9087825 */ /* 0x001fc800078e0226 */
[C---:B-1----:R-:W-:Y:S02]  /*8f00*/  IMAD.WIDE R10, R169.reuse, 0x2, R46 ;  /* 0x00000002a90a7825 */ /* 0x042fe400078e022e */
[----:B------:R-:W5:Y:S04]  /*8f10*/  LDG.E.U16 R8, desc[UR18][R8.64] ;  /* 0x0000001208087981 */ /* 0x000f68000c1e1500 */
[----:B------:R-:W-:Y:S04]  /*8f20*/  STS.U16 [R0+UR7+0x12c00], R12 ;  /* 0x012c000c00007988 */ /* 0x000fe80008000407 */
[----:B------:R0:W-:Y:S04]  /*8f30*/  STS.U16 [R0+UR7+0x13000], R13 ;  /* 0x0130000d00007988 */ /* 0x0001e80008000407 */
[----:B------:R1:W2:Y:S01]  /*8f40*/  LDG.E.U16 R9, desc[UR18][R10.64] ;  /* 0x000000120a097981 */ /* 0x0002a2000c1e1500 */
[----:B0-----:R-:W-:-:S04]  /*8f50*/  IMAD.WIDE R12, R169, 0x2, R156 ;  /* 0x00000002a90c7825 */ /* 0x001fc800078e029c */
[C---:B-1----:R-:W-:Y:S01]  /*8f60*/  IMAD.WIDE R10, R169.reuse, 0x2, R54 ;  /* 0x00000002a90a7825 */ /* 0x042fe200078e0236 */
[----:B------:R-:W-:Y:S05]  /*8f70*/  STS.U16 [R0+UR7+0x13400], R14 ;  /* 0x0134000e00007988 */ /* 0x000fea0008000407 */
[----:B------:R-:W2:Y:S04]  /*8f80*/  LDG.E.U16 R10, desc[UR18][R10.64] ;  /* 0x000000120a0a7981 */ /* 0x000ea8000c1e1500 */
[----:B------:R0:W-:Y:S04]  /*8f90*/  STS.U16 [R0+UR7+0x13800], R15 ;  /* 0x0138000f00007988 */ /* 0x0001e80008000407 */
[----:B------:R1:W2:Y:S01]  /*8fa0*/  LDG.E.U16 R11, desc[UR18][R12.64] ;  /* 0x000000120c0b7981 */ /* 0x0002a2000c1e1500 */
[----:B0-----:R-:W-:-:S04]  /*8fb0*/  IMAD.WIDE R14, R169, 0x2, R142 ;  /* 0x00000002a90e7825 */ /* 0x001fc800078e028e */
[C---:B-1----:R-:W-:Y:S01]  /*8fc0*/  IMAD.WIDE R12, R169.reuse, 0x2, R150 ;  /* 0x00000002a90c7825 */ /* 0x042fe200078e0296 */
[----:B------:R-:W-:Y:S05]  /*8fd0*/  STS.U16 [R0+UR7+0x10800], R26 ;  /* 0x0108001a00007988 */ /* 0x000fea0008000407 */
[----:B------:R-:W2:Y:S04]  /*8fe0*/  LDG.E.U16 R12, desc[UR18][R12.64] ;  /* 0x000000120c0c7981 */ /* 0x000ea8000c1e1500 */
[----:B------:R-:W-:Y:S04]  /*8ff0*/  STS.U16 [R0+UR7+0x10c00], R27 ;  /* 0x010c001b00007988 */ /* 0x000fe80008000407 */
[----:B------:R-:W-:Y:S04]  /*9000*/  STS.U16 [R0+UR7+0x11000], R28 ;  /* 0x0110001c00007988 */ /* 0x000fe80008000407 */
[----:B------:R0:W2:Y:S04]  /*9010*/  LDG.E.U16 R13, desc[UR18][R14.64] ;  /* 0x000000120e0d7981 */ /* 0x0000a8000c1e1500 */
[----:B------:R-:W-:Y:S04]  /*9020*/  STS.U16 [R0+UR7+0x11400], R29 ;  /* 0x0114001d00007988 */ /* 0x000fe80008000407 */
[----:B------:R-:W-:Y:S01]  /*9030*/  STS.U16 [R0+UR7+0x11800], R30 ;  /* 0x0118001e00007988 */ /* 0x000fe20008000407 */
[----:B0-----:R-:W-:-:S03]  /*9040*/  IMAD.WIDE R14, R169, 0x2, R132 ;  /* 0x00000002a90e7825 */ /* 0x001fc600078e0284 */
[----:B------:R-:W-:Y:S04]  /*9050*/  STS.U16 [R0+UR7+0x13c00], R16 ;  /* 0x013c001000007988 */ /* 0x000fe80008000407 */
[----:B------:R0:W-:Y:S04]  /*9060*/  STS.U16 [R32+UR7+0x10100], R17 ;  /* 0x0101001120007988 */ /* 0x0001e80008000407 */
[----:B------:R-:W2:Y:S01]  /*9070*/  LDG.E.U16 R14, desc[UR18][R14.64] ;  /* 0x000000120e0e7981 */ /* 0x000ea2000c1e1500 */
[----:B0-----:R-:W-:-:S03]  /*9080*/  IMAD.WIDE R16, R169, 0x2, R124 ;  /* 0x00000002a9107825 */ /* 0x001fc600078e027c */
[----:B------:R-:W-:Y:S04]  /*9090*/  STS.U16 [R32+UR7+0x10500], R18 ;  /* 0x0105001220007988 */ /* 0x000fe80008000407 */
[----:B------:R0:W2:Y:S04]  /*90a0*/  LDG.E.U16 R15, desc[UR18][R16.64] ;  /* 0x00000012100f7981 */ /* 0x0000a8000c1e1500 */
[----:B------:R1:W-:Y:S01]  /*90b0*/  STS.U16 [R32+UR7+0x10900], R19 ;  /* 0x0109001320007988 */ /* 0x0003e20008000407 */
[----:B0-----:R-:W-:-:S04]  /*90c0*/  IMAD.WIDE R16, R169, 0x2, R116 ;  /* 0x00000002a9107825 */ /* 0x001fc800078e0274 */
[C---:B-1----:R-:W-:Y:S02]  /*90d0*/  IMAD.WIDE R18, R169.reuse, 0x2, R108 ;  /* 0x00000002a9127825 */ /* 0x042fe400078e026c */
[----:B------:R-:W2:Y:S04]  /*90e0*/  LDG.E.U16 R16, desc[UR18][R16.64] ;  /* 0x0000001210107981 */ /* 0x000ea8000c1e1500 */
        /* <DEDUP_REMOVED lines=16> */
[----:B-1----:R-:W-:-:S06]  /*91f0*/  IMAD.WIDE R22, R169, 0x2, R68 ;  /* 0x00000002a9167825 */ /* 0x002fcc00078e0244 */
[----:B------:R-:W2:Y:S01]  /*9200*/  LDG.E.U16 R22, desc[UR18][R22.64] ;  /* 0x0000001216167981 */ /* 0x000ea2000c1e1500 */
[----:B------:R-:W-:-:S03]  /*9210*/  IMAD.WIDE R26, R169, 0x2, R48 ;  /* 0x00000002a91a7825 */ /* 0x000fc600078e0230 */
[----:B------:R0:W2:Y:S02]  /*9220*/  LDG.E.U16 R23, desc[UR18][R24.64] ;  /* 0x0000001218177981 */ /* 0x0000a4000c1e1500 */
[----:B0-----:R-:W-:-:S06]  /*9230*/  IMAD.WIDE R24, R169, 0x2, R40 ;  /* 0x00000002a9187825 */ /* 0x001fcc00078e0228 */
[----:B------:R-:W2:Y:S04]  /*9240*/  LDG.E.U16 R24, desc[UR18][R24.64] ;  /* 0x0000001218187981 */ /* 0x000ea8000c1e1500 */
[----:B------:R0:W5:Y:S02]  /*9250*/  LDG.E.U16 R25, desc[UR18][R26.64] ;  /* 0x000000121a197981 */ /* 0x000164000c1e1500 */
[----:B0-----:R-:W-:-:S05]  /*9260*/  IMAD.WIDE R26, R169, 0x2, R56 ;  /* 0x00000002a91a7825 */ /* 0x001fca00078e0238 */
        /* <DEDUP_REMOVED lines=31> */
[----:B0-----:R-:W-:-:S06]  /*9460*/  IMAD.WIDE R26, R169, 0x2, R58 ;  /* 0x00000002a91a7825 */ /* 0x001fcc00078e023a */
[----:B------:R0:W5:Y:S02]  /*9470*/  LDG.E.U16 R26, desc[UR18][R26.64] ;  /* 0x000000121a1a7981 */ /* 0x000164000c1e1500 */
[----:B0-----:R-:W-:-:S05]  /*9480*/  LOP3.LUT R27, R0, 0x20, RZ, 0x3c, !PT ;  /* 0x00000020001b7812 */ /* 0x001fca00078e3cff */
[----:B------:R0:W-:Y:S02]  /*9490*/  STS.U16 [R27+UR7+0x12500], R4 ;  /* 0x012500041b007988 */ /* 0x0001e40008000407 */
[C---:B0-----:R-:W-:Y:S02]  /*94a0*/  LOP3.LUT R4, R0.reuse, 0x20, RZ, 0x3c, !PT ;  /* 0x0000002000047812 */ /* 0x041fe400078e3cff */
[----:B------:R-:W-:-:S03]  /*94b0*/  LOP3.LUT R27, R0, 0x40, RZ, 0x3c, !PT ;  /* 0x00000040001b7812 */ /* 0x000fc600078e3cff */
[----:B----4-:R-:W-:Y:S04]  /*94c0*/  STS.U16 [R4+UR7+0x12900], R5 ;  /* 0x0129000504007988 */ /* 0x010fe80008000407 */
[----:B--2---:R-:W-:Y:S04]  /*94d0*/  STS.U16 [R4+UR7+0x12d00], R6 ;  /* 0x012d000604007988 */ /* 0x004fe80008000407 */
[----:B---3--:R-:W-:Y:S04]  /*94e0*/  STS.U16 [R4+UR7+0x13100], R7 ;  /* 0x0131000704007988 */ /* 0x008fe80008000407 */
[----:B-----5:R-:W-:Y:S04]  /*94f0*/  STS.U16 [R4+UR7+0x13500], R8 ;  /* 0x0135000804007988 */ /* 0x020fe80008000407 */
[----:B------:R-:W-:Y:S04]  /*9500*/  STS.U16 [R4+UR7+0x13900], R9 ;  /* 0x0139000904007988 */ /* 0x000fe80008000407 */
[----:B------:R0:W-:Y:S04]  /*9510*/  STS.U16 [R4+UR7+0x13d00], R10 ;  /* 0x013d000a04007988 */ /* 0x0001e80008000407 */
[----:B------:R-:W-:Y:S04]  /*9520*/  STS.U16 [R27+UR7+0x10200], R11 ;  /* 0x0102000b1b007988 */ /* 0x000fe80008000407 */
[----:B------:R-:W-:Y:S04]  /*9530*/  STS.U16 [R27+UR7+0x10600], R12 ;  /* 0x0106000c1b007988 */ /* 0x000fe80008000407 */
[----:B------:R-:W-:Y:S04]  /*9540*/  STS.U16 [R27+UR7+0x10a00], R13 ;  /* 0x010a000d1b007988 */ /* 0x000fe80008000407 */
[----:B------:R-:W-:Y:S04]  /*9550*/  STS.U16 [R27+UR7+0x10e00], R14 ;  /* 0x010e000e1b007988 */ /* 0x000fe80008000407 */
[----:B------:R-:W-:Y:S04]  /*9560*/  STS.U16 [R27+UR7+0x11200], R15 ;  /* 0x0112000f1b007988 */ /* 0x000fe80008000407 */
[----:B------:R-:W-:Y:S01]  /*9570*/  STS.U16 [R27+UR7+0x11600], R16 ;  /* 0x011600101b007988 */ /* 0x000fe20008000407 */
[----:B0-----:R-:W-:-:S03]  /*9580*/  FADD R4, -R140, R205 ;  /* 0x000000cd8c047221 */ /* 0x001fc60000000100 */
[----:B------:R-:W-:Y:S04]  /*9590*/  STS.U16 [R27+UR7+0x11a00], R17 ;  /* 0x011a00111b007988 */ /* 0x000fe80008000407 */
[----:B------:R-:W-:Y:S04]  /*95a0*/  STS.U16 [R27+UR7+0x11e00], R18 ;  /* 0x011e00121b007988 */ /* 0x000fe80008000407 */
[----:B------:R-:W-:Y:S04]  /*95b0*/  STS.U16 [R27+UR7+0x12200], R19 ;  /* 0x012200131b007988 */ /* 0x000fe80008000407 */
[----:B------:R-:W-:Y:S01]  /*95c0*/  STS.U16 [R27+UR7+0x12600], R20 ;  /* 0x012600141b007988 */ /* 0x000fe20008000407 */
[----:B------:R-:W-:-:S03]  /*95d0*/  FMUL R4, R4, 1.4426950216293334961 ;  /* 0x3fb8aa3b04047820 */ /* 0x000fc60000400000 */
[----:B------:R-:W-:Y:S04]  /*95e0*/  STS.U16 [R27+UR7+0x12a00], R21 ;  /* 0x012a00151b007988 */ /* 0x000fe80008000407 */
[----:B------:R-:W-:Y:S04]  /*95f0*/  STS.U16 [R27+UR7+0x12e00], R22 ;  /* 0x012e00161b007988 */ /* 0x000fe80008000407 */
[----:B------:R-:W-:Y:S04]  /*9600*/  STS.U16 [R27+UR7+0x13200], R23 ;  /* 0x013200171b007988 */ /* 0x000fe80008000407 */
[----:B------:R-:W-:Y:S04]  /*9610*/  STS.U16 [R27+UR7+0x13600], R24 ;  /* 0x013600181b007988 */ /* 0x000fe80008000407 */
[----:B------:R-:W-:Y:S01]  /*9620*/  STS.U16 [R27+UR7+0x13a00], R25 ;  /* 0x013a00191b007988 */ /* 0x000fe20008000407 */
[----:B------:R0:W1:Y:S03]  /*9630*/  MUFU.EX2 R205, R4 ;  /* 0x0000000400cd7308 */ /* 0x0000660000000800 */
        /* <DEDUP_REMOVED lines=16> */
[----:B------:R0:W-:Y:S01]  /*9740*/  STS.U16 [R232+UR7+0x13f00], R26 ;  /* 0x013f001ae8007988 */ /* 0x0001e20008000407 */
[----:B------:R-:W2:Y:S02]  /*9750*/  FENCE.VIEW.ASYNC.T ;  /* 0x00000000000073c6 */ /* 0x000ea40000000200 */
[----:B--2---:R-:W-:Y:S06]  /*9760*/  BAR.SYNC.DEFER_BLOCKING 0x0 ;  /* 0x0000000000007b1d */ /* 0x004fec0000010000 */
[----:B0-----:R-:W-:Y:S01]  /*9770*/  LDTM.16dp32bit_t0_t15.x32 R4, tmem[UR9] ;  /* 0x00000009000479ee */ /* 0x001fe20008a80000 */
[----:B------:R-:W1:Y:S01]  /*9780*/  LDTM.16dp32bit_t16_t31.x32 R4, tmem[UR9+0x20] ;  /* 0x00002009000479ee */ /* 0x000e620008aa0000 */
[----:B------:R-:W-:Y:S01]  /*9790*/  NOP ;  /* 0x0000000000007918 */ /* 0x000fe20000000000 */
[C---:B-1----:R-:W-:Y:S01]  /*97a0*/  FMUL R4, R205.reuse, R4 ;  /* 0x00000004cd047220 */ /* 0x042fe20000400000 */
        /* <DEDUP_REMOVED lines=32> */
[----:B------:R0:W-:Y:S01]  /*99b0*/  STTM.16dp32bit_t16_t31.x32 tmem[UR9+0x20], R4 ;  /* 0x00002004000079ed */ /* 0x0001e20008aa0009 */
[----:B------:R-:W1:Y:S02]  /*99c0*/  FENCE.VIEW.ASYNC.T ;  /* 0x00000000000073c6 */ /* 0x000e640000000200 */
[----:B-1----:R-:W-:Y:S06]  /*99d0*/  BAR.SYNC.DEFER_BLOCKING 0x0 ;  /* 0x0000000000007b1d */ /* 0x002fec0000010000 */
[----:B------:R1:W-:Y:S06]  /*99e0*/  MEMBAR.ALL.CTA ;  /* 0x0000000000007992 */ /* 0x0003ec0000008000 */
[----:B-1----:R-:W1:Y:S01]  /*99f0*/  FENCE.VIEW.ASYNC.S ;  /* 0x00000000000073c6 */ /* 0x002e620000000000 */
[----:B------:R-:W-:Y:S01]  /*9a00*/  ULEA UR10, UR14, UR7, 0x3 ;  /* 0x000000070e0a7291 */ /* 0x000fe2000f8e18ff */
[----:B------:R-:W-:-:S03]  /*9a10*/  UMOV UR75, UR74 ;  /* 0x0000004a004b7c82 */ /* 0x000fc60008000000 */
[----:B------:R-:W-:Y:S01]  /*9a20*/  UIADD3 UR10, UPT, UPT, UR10, 0x1c000, URZ ;  /* 0x0001c0000a0a7890 */ /* 0x000fe2000fffe0ff */
[----:B-1----:R-:W-:Y:S06]  /*9a30*/  BAR.SYNC.DEFER_BLOCKING 0x0 ;  /* 0x0000000000007b1d */ /* 0x002fec0000010000 */
[----:B------:R-:W-:Y:S05]  /*9a40*/  BRA.U UP2, `(.L_x_16) ;  /* 0x0000000102807547 */ /* 0x000fea000b800000 */
[----:B------:R-:W-:Y:S02]  /*9a50*/  UIADD3 UR65, UPT, UPT, UR8, 0x88, URZ ;  /* 0x0000008808417890 */ /* 0x000fe4000fffe0ff */
[----:B------:R-:W-:Y:S01]  /*9a60*/  UIADD3 UR64, UPT, UPT, UR8, 0x90, URZ ;  /* 0x0000009008407890 */ /* 0x000fe2000fffe0ff */
[----:B------:R-:W-:Y:S01]  /*9a70*/  UMOV UR70, 0x0 ;  /* 0x0000000000467882 */ /* 0x000fe20000000000 */
[----:B------:R-:W-:Y:S01]  /*9a80*/  UMOV UR71, 0x4200490 ;  /* 0x0420049000477882 */ /* 0x000fe20000000000 */
[----:B------:R-:W-:Y:S01]  /*9a90*/  UIADD3 UR77, UPT, UPT, UR8, 0x98, URZ ;  /* 0x00000098084d7890 */ /* 0x000fe2000fffe0ff */
[----:B------:R-:W-:Y:S01]  /*9aa0*/  UMOV UR62, UR66 ;  /* 0x00000042003e7c82 */ /* 0x000fe20008000000 */
[----:B------:R-:W-:Y:S01]  /*9ab0*/  UMOV UR63, 0x40004040 ;  /* 0x40004040003f7882 */ /* 0x000fe20000000000 */
[----:B------:R-:W-:Y:S02]  /*9ac0*/  UIADD3 UR74, UPT, UPT, UR8, 0xa0, URZ ;  /* 0x000000a0084a7890 */ /* 0x000fe4000fffe0ff */
[----:B------:R1:W-:Y:S01]  /*9ad0*/  UTCHMMA tmem[UR12], gdesc[UR62], tmem[UR8], tmem[UR70], idesc[UR71], UPT ;  /* 0x00ff463e0c0079ea */ /* 0x0003e2000b800008 */
[----:B------:R-:W-:Y:S01]  /*9ae0*/  UIADD3 UR76, UPT, UPT, UR8, 0xa8, URZ ;  /* 0x000000a8084c7890 */ /* 0x000fe2000fffe0ff */
[----:B------:R-:W-:Y:S01]  /*9af0*/  UMOV UR4, 0x0 ;  /* 0x0000000000047882 */ /* 0x000fe20000000000 */
[----:B------:R-:W-:Y:S01]  /*9b00*/  UMOV UR5, 0x4200490 ;  /* 0x0420049000057882 */ /* 0x000fe20000000000 */
[----:B------:R-:W-:Y:S01]  /*9b10*/  UMOV UR68, 0x0 ;  /* 0x0000000000447882 */ /* 0x000fe20000000000 */
[----:B------:R-:W-:Y:S01]  /*9b20*/  UMOV UR69, 0x4200490 ;  /* 0x0420049000457882 */ /* 0x000fe20000000000 */
[----:B------:R2:W-:Y:S01]  /*9b30*/  UTCHMMA tmem[UR65], gdesc[UR24], tmem[UR8], tmem[UR4], idesc[UR5], UPT ;  /* 0x00ff0418410079ea */ /* 0x0005e2000b800008 */
[----:B------:R3:W-:Y:S01]  /*9b40*/  UTCHMMA tmem[UR64], gdesc[UR50], tmem[UR8], tmem[UR68], idesc[UR69], UPT ;  /* 0x00ff4432400079ea */ /* 0x0007e2000b800008 */
[----:B------:R-:W-:Y:S01]  /*9b50*/  UMOV UR72, 0x0 ;  /* 0x0000000000487882 */ /* 0x000fe20000000000 */
[----:B-1----:R-:W-:-:S02]  /*9b60*/  UIADD3 UR62, UPT, UPT, UR8, 0xb0, URZ ;  /* 0x000000b0083e7890 */ /* 0x002fc4000fffe0ff */
[----:B------:R1:W-:Y:S01]  /*9b70*/  UTCHMMA tmem[UR77], gdesc[UR52], tmem[UR8], tmem[UR4], idesc[UR5], UPT ;  /* 0x00ff04344d0079ea */ /* 0x0003e2000b800008 */
[----:B------:R-:W-:Y:S02]  /*9b80*/  UIADD3 UR63, UPT, UPT, UR8, 0xb8, URZ ;  /* 0x000000b8083f7890 */ /* 0x000fe4000fffe0ff */
[----:B------:R4:W-:Y:S01]  /*9b90*/  UTCHMMA tmem[UR74], gdesc[UR54], tmem[UR8], tmem[UR70], idesc[UR71], UPT ;  /* 0x00ff46364a0079ea */ /* 0x0009e2000b800008 */
[----:B------:R-:W-:Y:S02]  /*9ba0*/  UMOV UR73, 0x4200490 ;  /* 0x0420049000497882 */ /* 0x000fe40000000000 */
[----:B------:R4:W-:Y:S01]  /*9bb0*/  UTCHMMA tmem[UR76], gdesc[UR56], tmem[UR8], tmem[UR72], idesc[UR73], UPT ;  /* 0x00ff48384c0079ea */ /* 0x0009e2000b800008 */
[----:B--2---:R-:W-:Y:S01]  /*9bc0*/  UMOV UR65, 0x4200490 ;  /* 0x0420049000417882 */ /* 0x004fe20000000000 */
[----:B---3--:R-:W-:Y:S01]  /*9bd0*/  UMOV UR64, 0x0 ;  /* 0x0000000000407882 */ /* 0x008fe20000000000 */
[----:B------:R4:W-:Y:S01]  /*9be0*/  UTCHMMA tmem[UR62], gdesc[UR58], tmem[UR8], tmem[UR68], idesc[UR69], UPT ;  /* 0x00ff443a3e0079ea */ /* 0x0009e2000b800008 */
[----:B-1----:R-:W-:Y:S01]  /*9bf0*/  UMOV UR4, UR10 ;  /* 0x0000000a00047c82 */ /* 0x002fe20008000000 */
[----:B------:R-:W-:Y:S01]  /*9c00*/  UMOV UR5, URZ ;  /* 0x000000ff00057c82 */ /* 0x000fe20008000000 */
[----:B------:R4:W-:Y:S01]  /*9c10*/  UTCHMMA tmem[UR63], gdesc[UR60], tmem[UR8], tmem[UR64], idesc[UR65], UPT ;  /* 0x00ff403c3f0079ea */ /* 0x0009e2000b800008 */
[----:B------:R-:W-:-:S02]  /*9c20*/  UMOV UR4, UR4 ;  /* 0x0000000400047c82 */ /* 0x000fc40008000000 */
[----:B------:R4:W-:Y:S01]  /*9c30*/  UTCBAR [UR4], URZ ;  /* 0x000000ff040073e9 */ /* 0x0009e200080000ff */
[----:B------:R-:W-:Y:S02]  /*9c40*/  NOP ;  /* 0x0000000000007918 */ /* 0x000fe40000000000 */
.L_x_16:
[----:B0-----:R-:W0:Y:S01]  /*9c50*/  LDC R4, c[0x0][0x3d4] ;  /* 0x0000f500ff047b82 */ /* 0x001e220000000800 */
[----:B------:R-:W-:Y:S01]  /*9c60*/  UIADD3 UR14, UPT, UPT, UR14, 0x1, URZ ;  /* 0x000000010e0e7890 */ /* 0x000fe2000fffe0ff */
[----:B------:R-:W-:Y:S01]  /*9c70*/  FFMA R168, R205, R168, R204 ;  /* 0x000000a8cda87223 */ /* 0x000fe200000000cc */
[----:B----4-:R-:W-:Y:S01]  /*9c80*/  UIADD3 UR4, UPT, UPT, UR15, -0x80, URZ ;  /* 0xffffff800f047890 */ /* 0x010fe2000fffe0ff */
[----:B------:R-:W-:Y:S01]  /*9c90*/  IMAD.U32 R204, RZ, RZ, UR75 ;  /* 0x0000004bffcc7e24 */ /* 0x000fe2000f8e00ff */
[----:B------:R-:W-:Y:S01]  /*9ca0*/  UISETP.GT.AND UP1, UPT, UR14, 0x1, UPT ;  /* 0x000000010e00788c */ /* 0x000fe2000bf24270 */
[----:B------:R-:W-:Y:S01]  /*9cb0*/  IMAD.MOV.U32 R205, RZ, RZ, R140 ;  /* 0x000000ffffcd7224 */ /* 0x000fe200078e008c */
[----:B------:R-:W-:Y:S02]  /*9cc0*/  UIADD3 UR6, UPT, UPT, UR6, 0x80, URZ ;  /* 0x0000008006067890 */ /* 0x000fe4000fffe0ff */
[----:B------:R-:W-:Y:S02]  /*9cd0*/  USEL UR74, URZ, 0x1, !UP1 ;  /* 0x00000001ff4a7887 */ /* 0x000fe4000c800000 */
[----:B------:R-:W-:-:S02]  /*9ce0*/  USEL UR14, UR14, URZ, !UP1 ;  /* 0x000000ff0e0e7287 */ /* 0x000fc4000c800000 */
[----:B------:R-:W-:Y:S02]  /*9cf0*/  UISETP.GE.AND UP1, UPT, UR6, UR4, UPT ;  /* 0x000000040600728c */ /* 0x000fe4000bf26270 */
[----:B------:R-:W-:Y:S01]  /*9d00*/  ULOP3.LUT UR74, UR75, UR74, URZ, 0x3c, !UPT ;  /* 0x0000004a4b4a7292 */ /* 0x000fe2000f8e3cff */
[----:B0-----:R-:W-:-:S04]  /*9d10*/  IMAD.SHL.U32 R4, R4, 0x80, RZ ;  /* 0x0000008004047824 */ /* 0x001fc800078e00ff */
[----:B------:R-:W-:Y:S02]  /*9d20*/  IMAD.IADD R169, R4, 0x1, R169 ;  /* 0x0000000104a97824 */ /* 0x000fe400078e02a9 */
[----:B------:R-:W0:Y:S02]  /*9d30*/  LDC R4, c[0x0][0x3c4] ;  /* 0x0000f100ff047b82 */ /* 0x000e240000000800 */
[----:B0-----:R-:W-:-:S05]  /*9d40*/  IMAD.SHL.U32 R4, R4, 0x80, RZ ;  /* 0x0000008004047824 */ /* 0x001fca00078e00ff */
[----:B------:R-:W-:Y:S01]  /*9d50*/  IADD3 R141, PT, PT, R4, R141, RZ ;  /* 0x0000008d048d7210 */ /* 0x000fe20007ffe0ff */
[----:B------:R-:W-:Y:S06]  /*9d60*/  BRA.U !UP1, `(.L_x_17) ;  /* 0xffffffcd09987547 */ /* 0x000fec000b83ffff */
.L_x_12:
[----:B------:R-:W1:Y:S01]  /*9d70*/  S2R R4, SR_TID.X ;  /* 0x0000000000047919 */ /* 0x000e620000002100 */
[----:B0-----:R-:W0:Y:S01]  /*9d80*/  LDCU UR4, c[0x0][0x3f0] ;  /* 0x00007e00ff0477ac */ /* 0x001e220008000800 */
[C---:B------:R-:W-:Y:S01]  /*9d90*/  FSETP.GEU.AND P4, PT, R168.reuse, 1.175494350822287508e-38, PT ;  /* 0x00800000a800780b */ /* 0x040fe20003f8e000 */
[----:B------:R-:W-:Y:S01]  /*9da0*/  IMAD.MOV.U32 R41, RZ, RZ, 0x3dc6b27f ;  /* 0x3dc6b27fff297424 */ /* 0x000fe200078e00ff */
[----:B------:R-:W-:Y:S01]  /*9db0*/  FSETP.GT.AND P3, PT, |R168|, 8.50705917302346158658e+37, PT ;  /* 0x7e800000a800780b */ /* 0x000fe20003f64200 */
[----:B0-----:R-:W-:Y:S01]  /*9dc0*/  UISETP.GE.AND UP0, UPT, UR4, 0x1, UPT ;  /* 0x000000010400788c */ /* 0x001fe2000bf06270 */
[C---:B-1----:R-:W-:Y:S01]  /*9dd0*/  IMAD.SHL.U32 R5, R4.reuse, 0x100, RZ ;  /* 0x0000010004057824 */ /* 0x042fe200078e00ff */
[C---:B------:R-:W-:Y:S02]  /*9de0*/  LOP3.LUT R0, R4.reuse, 0x80, RZ, 0xc0, !PT ;  /* 0x0000008004007812 */ /* 0x040fe400078ec0ff */
[----:B------:R-:W-:Y:S02]  /*9df0*/  LOP3.LUT R38, R4, 0xf, RZ, 0xc0, !PT ;  /* 0x0000000f04267812 */ /* 0x000fe400078ec0ff */
[----:B------:R-:W-:-:S05]  /*9e00*/  LOP3.LUT R2, R5, 0x1000, RZ, 0xc0, !PT ;  /* 0x0000100005027812 */ /* 0x000fca00078ec0ff */
[----:B------:R-:W-:Y:S01]  /*9e10*/  VIADD R3, R2, UR7 ;  /* 0x0000000702037c36 */ /* 0x000fe20008000000 */
[----:B------:R-:W-:-:S04]  /*9e20*/  SHF.R.U32.HI R2, RZ, 0x2, R4 ;  /* 0x00000002ff027819 */ /* 0x000fc80000011604 */
[----:B------:R-:W-:Y:S01]  /*9e30*/  LEA R3, R0, R3, 0x6 ;  /* 0x0000000300037211 */ /* 0x000fe200078e30ff */
[----:B------:R-:W-:-:S04]  /*9e40*/  FMUL R0, R168, 8388608 ;  /* 0x4b000000a8007820 */ /* 0x000fc80000400000 */
[----:B------:R-:W-:Y:S01]  /*9e50*/  IMAD R38, R38, 0x10, R3 ;  /* 0x0000001026267824 */ /* 0x000fe200078e0203 */
[----:B------:R-:W-:-:S05]  /*9e60*/  FSEL R42, R0, R168, !P4 ;  /* 0x000000a8002a7208 */ /* 0x000fca0006000000 */
[----:B------:R-:W-:Y:S01]  /*9e70*/  VIADD R0, R42, 0xc0cafb0d ;  /* 0xc0cafb0d2a007836 */ /* 0x000fe20000000000 */
[----:B------:R-:W-:Y:S06]  /*9e80*/  BRA.U !UP0, `(.L_x_18) ;  /* 0x0000000108107547 */ /* 0x000fec000b800000 */
[----:B------:R-:W-:-:S06]  /*9e90*/  USHF.L.U32 UR75, UR75, 0x1f, URZ ;  /* 0x0000001f4b4b7899 */ /* 0x000fcc00080006ff */
[----:B------:R-:W-:-:S04]  /*9ea0*/  IMAD.U32 R3, RZ, RZ, UR75 ;  /* 0x0000004bff037e24 */ /* 0x000fc8000f8e00ff */
[----:B------:R-:W0:Y:S02]  /*9eb0*/  SYNCS.PHASECHK.TRANS64.TRYWAIT P0, [UR10], R3 ;  /* 0x00000003ff0075a7 */ /* 0x000e24000800110a */
[----:B0-----:R-:W-:Y:S05]  /*9ec0*/  @!P0 BRA `(.L_x_19) ;  /* 0x0000001800408947 */ /* 0x001fea0003800000 */
.L_x_18:
[----:B------:R-:W-:Y:S01]  /*9ed0*/  BAR.SYNC.DEFER_BLOCKING 0x0 ;  /* 0x0000000000007b1d */ /* 0x000fe20000010000 */
[C---:B------:R-:W-:Y:S01]  /*9ee0*/  FSETP.GEU.AND P0, PT, |R168|.reuse, 1.175494350822287508e-38, PT ;  /* 0x00800000a800780b */ /* 0x040fe20003f0e200 */
[----:B------:R-:W-:Y:S01]  /*9ef0*/  @P3 FMUL R168, R168, 0.25 ;  /* 0x3e800000a8a83820 */ /* 0x000fe20000400000 */
[----:B------:R-:W-:Y:S02]  /*9f00*/  LOP3.LUT R3, R0, 0xff800000, RZ, 0xc0, !PT ;  /* 0xff80000000037812 */ /* 0x000fe400078ec0ff */
[----:B------:R-:W-:-:S03]  /*9f10*/  LOP3.LUT R2, R2, 0x38, RZ, 0xc0, !PT ;  /* 0x0000003802027812 */ /* 0x000fc600078ec0ff */
[----:B------:R-:W0:Y:S01]  /*9f20*/  LDC R70, c[0x0][0x3e8] ;  /* 0x0000fa00ff467b82 */ /* 0x000e220000000800 */
[----:B------:R-:W1:Y:S01]  /*9f30*/  LDCU.64 UR4, c[0x0][0x3e0] ;  /* 0x00007c00ff0477ac */ /* 0x000e620008000a00 */
[----:B------:R-:W2:Y:S01]  /*9f40*/  S2R R53, SR_TID.X ;  /* 0x0000000000357919 */ /* 0x000ea20000002100 */
[----:B------:R-:W-:Y:S01]  /*9f50*/  IMAD.IADD R36, R42, 0x1, -R3 ;  /* 0x000000012a247824 */ /* 0x000fe200078e0a03 */
[----:B------:R-:W-:Y:S01]  /*9f60*/  I2FP.F32.S32 R3, R3 ;  /* 0x0000000300037245 */ /* 0x000fe20000201400 */
[----:B------:R-:W3:Y:S02]  /*9f70*/  S2R R86, SR_CTAID.X ;  /* 0x0000000000567919 */ /* 0x000ee40000002500 */
[----:B------:R-:W-:Y:S01]  /*9f80*/  FADD R36, R36, -1 ;  /* 0xbf80000024247421 */ /* 0x000fe20000000000 */
[----:B------:R-:W-:Y:S01]  /*9f90*/  @!P0 FMUL R168, R168, 16777216 ;  /* 0x4b800000a8a88820 */ /* 0x000fe20000400000 */
[----:B------:R-:W1:Y:S08]  /*9fa0*/  S2UR UR10, SR_CTAID.Y ;  /* 0x00000000000a79c3 */ /* 0x000e700000002600 */
[----:B------:R-:W4:Y:S01]  /*9fb0*/  LDC.64 R76, c[0x0][0x398] ;  /* 0x0000e600ff4c7b82 */ /* 0x000f220000000a00 */
[----:B------:R-:W5:Y:S07]  /*9fc0*/  @!P2 SYNCS.CCTL.IV [UR7+0x1c000] ;  /* 0x01c00000ff00a9b1 */ /* 0x000f6e0008000007 */
[----:B-----5:R-:W-:Y:S01]  /*9fd0*/  BAR.SYNC.DEFER_BLOCKING 0x0 ;  /* 0x0000000000007b1d */ /* 0x020fe20000010000 */
[----:B-1----:R-:W-:-:S05]  /*9fe0*/  UIMAD UR4, UR10, UR4, URZ ;  /* 0x000000040a0472a4 */ /* 0x002fca000f8e02ff */
[----:B------:R-:W-:Y:S01]  /*9ff0*/  LDTM.16dp32bit_t0_t15.x32 R4, tmem[UR9] ;  /* 0x00000009000479ee */ /* 0x000fe20008a80000 */
[----:B------:R-:W1:Y:S01]  /*a000*/  LDTM.16dp32bit_t16_t31.x32 R4, tmem[UR9+0x20] ;  /* 0x00002009000479ee */ /* 0x000e620008aa0000 */
[----:B--2---:R-:W-:Y:S02]  /*a010*/  LOP3.LUT R0, R2, 0x1f, R53, 0xf8, !PT ;  /* 0x0000001f02007812 */ /* 0x004fe400078ef835 */
[----:B------:R-:W-:Y:S01]  /*a020*/  FSEL R2, RZ, -23, P4 ;  /* 0xc1b80000ff027808 */ /* 0x000fe20002000000 */
[----:B------:R-:W-:Y:S01]  /*a030*/  USHF.L.U32 UR6, UR4, 0x1, URZ ;  /* 0x0000000104067899 */ /* 0x000fe200080006ff */
[C---:B------:R-:W-:Y:S02]  /*a040*/  SHF.L.U32 R37, R53.reuse, 0x4, RZ ;  /* 0x0000000435257819 */ /* 0x040fe400000006ff */
[----:B------:R-:W-:Y:S01]  /*a050*/  LOP3.LUT R43, R53, 0x60, RZ, 0xc0, !PT ;  /* 0x00000060352b7812 */ /* 0x000fe200078ec0ff */
[----:B------:R-:W-:Y:S01]  /*a060*/  FFMA.FTZ R2, R3, 1.1920928955078125e-07, R2 ;  /* 0x3400000003027823 */ /* 0x000fe20000010002 */
[----:B------:R-:W-:Y:S01]  /*a070*/  LOP3.LUT R39, R37, 0x30, RZ, 0xc0, !PT ;  /* 0x0000003025277812 */ /* 0x000fe200078ec0ff */
[----:B------:R-:W2:Y:S01]  /*a080*/  MUFU.RCP R3, R168 ;  /* 0x000000a800037308 */ /* 0x000ea20000001000 */
[C---:B------:R-:W-:Y:S01]  /*a090*/  IMAD.SHL.U32 R37, R0.reuse, 0x8, RZ ;  /* 0x0000000800257824 */ /* 0x040fe200078e00ff */
[----:B------:R-:W-:Y:S01]  /*a0a0*/  LOP3.LUT R87, R53, 0x3f, RZ, 0xc0, !PT ;  /* 0x0000003f35577812 */ /* 0x000fe200078ec0ff */
[----:B------:R-:W-:Y:S01]  /*a0b0*/  IMAD R52, R43, 0x8, R38 ;  /* 0x000000082b347824 */ /* 0x000fe200078e0226 */
[----:B------:R-:W-:Y:S01]  /*a0c0*/  LOP3.LUT R84, R53, 0xff, RZ, 0xc0, !PT ;  /* 0x000000ff35547812 */ /* 0x000fe200078ec0ff */
[----:B------:R-:W-:Y:S01]  /*a0d0*/  IMAD.SHL.U32 R0, R0, 0x10, RZ ;  /* 0x0000001000007824 */ /* 0x000fe200078e00ff */
[----:B------:R-:W-:Y:S01]  /*a0e0*/  LOP3.LUT R40, R37, 0xc0, RZ, 0xc0, !PT ;  /* 0x000000c025287812 */ /* 0x000fe200078ec0ff */
[----:B------:R-:W-:Y:S01]  /*a0f0*/  FFMA.FTZ R37, R36, R41, -0.16845393180847167969 ;  /* 0xbe2c7f3024257423 */ /* 0x000fe20000010029 */
[----:B------:R-:W5:Y:S01]  /*a100*/  @!P2 SYNCS.CCTL.IV [UR7+0x1c008] ;  /* 0x01c00800ff00a9b1 */ /* 0x000f620008000007 */
[----:B------:R-:W-:Y:S01]  /*a110*/  FSETP.NEU.AND P2, PT, R42, RZ, PT ;  /* 0x000000ff2a00720b */ /* 0x000fe20003f4d000 */
[----:B------:R-:W-:Y:S01]  /*a120*/  NOP ;  /* 0x0000000000007918 */ /* 0x000fe20000000000 */
[----:B------:R-:W-:Y:S01]  /*a130*/  IADD3 R79, PT, PT, R40, UR7, R39 ;  /* 0x00000007284f7c10 */ /* 0x000fe2000fffe027 */
[----:B------:R-:W-:Y:S01]  /*a140*/  FFMA.FTZ R37, R36, R37, 0.1716887056827545166 ;  /* 0x3e2fcf2a24257423 */ /* 0x000fe20000010025 */
[----:B---3--:R-:W-:-:S02]  /*a150*/  IMAD R86, R86, 0x40, R87 ;  /* 0x0000004056567824 */ /* 0x008fc400078e0257 */
[----:B-1----:R-:W-:Y:S01]  /*a160*/  @P3 FMUL R10, R10, 0.25 ;  /* 0x3e8000000a0a3820 */ /* 0x002fe20000400000 */
[----:B------:R-:W-:Y:S01]  /*a170*/  @P3 FMUL R9, R9, 0.25 ;  /* 0x3e80000009093820 */ /* 0x000fe20000400000 */
        /* <DEDUP_REMOVED lines=10> */
[----:B------:R-:W-:Y:S01]  /*a220*/  @!P0 FMUL R10, R10, 16777216 ;  /* 0x4b8000000a0a8820 */ /* 0x000fe20000400000 */
        /* <DEDUP_REMOVED lines=31> */
[----:B--2---:R-:W-:Y:S01]  /*a420*/  FMUL R41, R3, R10 ;  /* 0x0000000a03297220 */ /* 0x004fe20000400000 */
        /* <DEDUP_REMOVED lines=50> */
[----:B------:R-:W-:Y:S01]  /*a750*/  FMUL R32, R3, R35 ;  /* 0x0000002303207220 */ /* 0x000fe20000400000 */
[----:B------:R-:W-:Y:S01]  /*a760*/  SHF.R.U32.HI R3, RZ, 0x6, R53 ;  /* 0x00000006ff037819 */ /* 0x000fe20000011635 */
[----:B------:R-:W-:Y:S01]  /*a770*/  FFMA.FTZ R37, R36, R37, -0.17900948226451873779 ;  /* 0xbe374e4324257423 */ /* 0x000fe20000010025 */
[----:B------:R-:W-:-:S02]  /*a780*/  F2FP.BF16.F32.PACK_AB R45, R9, R12 ;  /* 0x0000000c092d723e */ /* 0x000fc400000010ff */
[----:B------:R-:W-:Y:S01]  /*a790*/  SGXT.U32 R3, R3, 0x2 ;  /* 0x000000020303781a */ /* 0x000fe20000000000 */
[----:B------:R-:W-:Y:S01]  /*a7a0*/  FFMA.FTZ R37, R36, R37, 0.20512372255325317383 ;  /* 0x3e520bf424257423 */ /* 0x000fe20000010025 */
[----:B------:R-:W-:Y:S02]  /*a7b0*/  F2FP.BF16.F32.PACK_AB R49, R10, R13 ;  /* 0x0000000d0a31723e */ /* 0x000fe400000010ff */
[----:B------:R-:W-:Y:S01]  /*a7c0*/  F2FP.BF16.F32.PACK_AB R46, R11, R20 ;  /* 0x000000140b2e723e */ /* 0x000fe200000010ff */
[----:B0-----:R-:W-:Y:S02]  /*a7d0*/  IMAD R8, R3, R70, RZ ;  /* 0x0000004603087224 */ /* 0x001fe400078e02ff */
[----:B------:R-:W-:Y:S01]  /*a7e0*/  FFMA.FTZ R37, R36, R37, -0.24046532809734344482 ;  /* 0xbe763c8b24257423 */ /* 0x000fe20000010025 */
[----:B------:R-:W-:Y:S01]  /*a7f0*/  F2FP.BF16.F32.PACK_AB R48, R38, R5 ;  /* 0x000000052630723e */ /* 0x000fe200000010ff */
[----:B------:R-:W-:Y:S02]  /*a800*/  IMAD R9, R70, 0x4, R8 ;  /* 0x0000000446097824 */ /* 0x000fe400078e0208 */
[----:B------:R-:W-:Y:S01]  /*a810*/  FFMA.FTZ R37, R36, R37, 0.28857114911079406738 ;  /* 0x3e93bf9924257423 */ /* 0x000fe20000010025 */
[----:B------:R-:W-:Y:S01]  /*a820*/  F2FP.BF16.F32.PACK_AB R5, R17, R14 ;  /* 0x0000000e1105723e */ /* 0x000fe200000010ff */
[----:B------:R-:W-:-:S02]  /*a830*/  IMAD R10, R70, 0x4, R9 ;  /* 0x00000004460a7824 */ /* 0x000fc400078e0209 */
[----:B------:R-:W-:Y:S01]  /*a840*/  FFMA.FTZ R37, R36, R37, -0.36067417263984680176 ;  /* 0xbeb8aa4924257423 */ /* 0x000fe20000010025 */
[----:B------:R-:W-:Y:S01]  /*a850*/  F2FP.BF16.F32.PACK_AB R44, R39, R4 ;  /* 0x00000004272c723e */ /* 0x000fe200000010ff */
[----:B------:R-:W-:Y:S02]  /*a860*/  IMAD R11, R70, 0x4, R10 ;  /* 0x00000004460b7824 */ /* 0x000fe400078e020a */
[----:B------:R-:W-:Y:S01]  /*a870*/  FFMA.FTZ R37, R36, R37, 0.48089820146560668945 ;  /* 0x3ef6384a24257423 */ /* 0x000fe20000010025 */
[----:B------:R-:W-:Y:S01]  /*a880*/  F2FP.BF16.F32.PACK_AB R4, R41, R6 ;  /* 0x000000062904723e */ /* 0x000fe200000010ff */
[----:B------:R-:W-:Y:S01]  /*a890*/  IMAD R12, R70, 0x4, R11 ;  /* 0x00000004460c7824 */ /* 0x000fe200078e020b */
[----:B------:R-:W-:Y:S01]  /*a8a0*/  F2FP.BF16.F32.PACK_AB R41, R16, R15 ;  /* 0x0000000f1029723e */ /* 0x000fe200000010ff */
[----:B------:R-:W-:Y:S01]  /*a8b0*/  FFMA.FTZ R37, R36, R37, -0.72134751081466674805 ;  /* 0xbf38aa3b24257423 */ /* 0x000fe20000010025 */
[----:B------:R-:W-:Y:S01]  /*a8c0*/  ISETP.GE.U32.AND P0, PT, R42, 0x7f800000, PT ;  /* 0x7f8000002a00780c */ /* 0x000fe20003f06070 */
[----:B------:R-:W-:Y:S01]  /*a8d0*/  IMAD R13, R70, 0x4, R12 ;  /* 0x00000004460d7824 */ /* 0x000fe200078e020c */
[----:B------:R-:W-:Y:S01]  /*a8e0*/  F2FP.BF16.F32.PACK_AB R43, R32, R31 ;  /* 0x0000001f202b723e */ /* 0x000fe200000010ff */
[----:B------:R-:W-:Y:S01]  /*a8f0*/  FMUL R37, R36, R37 ;  /* 0x0000002524257220 */ /* 0x000fe20000400000 */
[----:B------:R-:W-:-:S02]  /*a900*/  F2FP.BF16.F32.PACK_AB R40, R40, R7 ;  /* 0x000000072828723e */ /* 0x000fc400000010ff */
[----:B------:R-:W-:Y:S01]  /*a910*/  LEA R14, R70, R13, 0x2 ;  /* 0x0000000d460e7211 */ /* 0x000fe200078e10ff */
[----:B------:R-:W-:Y:S01]  /*a920*/  FMUL R37, R36, R37 ;  /* 0x0000002524257220 */ /* 0x000fe20000400000 */
[----:B------:R-:W-:Y:S02]  /*a930*/  F2FP.BF16.F32.PACK_AB R47, R25, R28 ;  /* 0x0000001c192f723e */ /* 0x000fe400000010ff */
[----:B------:R-:W-:Y:S01]  /*a940*/  F2FP.BF16.F32.PACK_AB R50, R18, R21 ;  /* 0x000000151232723e */ /* 0x000fe200000010ff */
[----:B------:R-:W-:Y:S02]  /*a950*/  IMAD R15, R70, 0x4, R14 ;  /* 0x00000004460f7824 */ /* 0x000fe400078e020e */
[----:B------:R-:W-:Y:S01]  /*a960*/  FFMA.FTZ R37, R36, 1.4426950216293334961, R37 ;  /* 0x3fb8aa3b24257823 */ /* 0x000fe20000010025 */
[----:B------:R-:W-:Y:S01]  /*a970*/  @P0 MOV R3, 0x7f800000 ;  /* 0x7f80000000030802 */ /* 0x000fe20000000f00 */
[----:B-----5:R-:W-:Y:S01]  /*a980*/  STS.128 [R52], R44 ;  /* 0x0000002c34007388 */ /* 0x020fe20000000c00 */
[----:B------:R-:W-:-:S02]  /*a990*/  IMAD R31, R70, 0x4, R15 ;  /* 0x00000004461f7824 */ /* 0x000fc400078e020f */
[----:B------:R-:W-:Y:S01]  /*a9a0*/  FADD R2, R2, R37 ;  /* 0x0000002502027221 */ /* 0x000fe20000000000 */
[----:B------:R-:W-:Y:S01]  /*a9b0*/  F2FP.BF16.F32.PACK_AB R51, R26, R29 ;  /* 0x0000001d1a33723e */ /* 0x000fe200000010ff */
[----:B------:R-:W-:Y:S01]  /*a9c0*/  @P0 FFMA.FTZ R2, R42, R3, +INF ;  /* 0x7f8000002a020423 */ /* 0x000fe20000010003 */
[----:B------:R-:W-:Y:S02]  /*a9d0*/  F2FP.BF16.F32.PACK_AB R42, R24, R23 ;  /* 0x00000017182a723e */ /* 0x000fe400000010ff */
[----:B------:R-:W-:Y:S01]  /*a9e0*/  LEA R33, R70, R31, 0x2 ;  /* 0x0000001f46217211 */ /* 0x000fe200078e10ff */
[----:B------:R-:W-:Y:S01]  /*a9f0*/  STS.128 [R52+0x400], R48 ;  /* 0x0004003034007388 */ /* 0x000fe20000000c00 */
[----:B------:R-:W-:Y:S01]  /*aa00*/  FSEL R3, R2, -INF , P2 ;  /* 0xff80000002037808 */ /* 0x000fe20001000000 */
[----:B------:R-:W-:Y:S01]  /*aa10*/  IMAD R2, R86, UR5, RZ ;  /* 0x0000000556027c24 */ /* 0x000fe2000f8e02ff */
[----:B------:R-:W-:Y:S01]  /*aa20*/  UIMAD.WIDE UR4, UR4, 0x2, URZ ;  /* 0x00000002040478a5 */ /* 0x000fe2000f8e02ff */
[----:B------:R-:W-:Y:S01]  /*aa30*/  IMAD R35, R70, 0x4, R33 ;  /* 0x0000000446237824 */ /* 0x000fe200078e0221 */
[----:B------:R0:W-:Y:S01]  /*aa40*/  STS.128 [R52+0xc00], R40 ;  /* 0x000c002834007388 */ /* 0x0001e20000000c00 */
[----:B------:R-:W-:Y:S01]  /*aa50*/  FFMA R140, R3, 0.69314718246459960938, R140 ;  /* 0x3f317218038c7823 */ /* 0x000fe2000000008c */
[----:B------:R-:W-:Y:S01]  /*aa60*/  IMAD.SHL.U32 R3, R2, 0x2, RZ ;  /* 0x0000000202037824 */ /* 0x000fe200078e00ff */
[----:B------:R-:W-:Y:S01]  /*aa70*/  F2FP.BF16.F32.PACK_AB R6, R19, R22 ;  /* 0x000000161306723e */ /* 0x000fe200000010ff */
[----:B------:R-:W-:Y:S01]  /*aa80*/  IMAD R37, R70, 0x4, R35 ;  /* 0x0000000446257824 */ /* 0x000fe200078e0223 */
[----:B------:R-:W-:Y:S01]  /*aa90*/  F2FP.BF16.F32.PACK_AB R7, R27, R30 ;  /* 0x0000001e1b07723e */ /* 0x000fe200000010ff */
[----:B------:R-:W-:Y:S01]  /*aaa0*/  IMAD.HI R2, R2, 0x2, RZ ;  /* 0x0000000202027827 */ /* 0x000fe200078e02ff */
[----:B----4-:R-:W-:-:S02]  /*aab0*/  IADD3 R76, P0, P2, R3, UR6, R76 ;  /* 0x00000006034c7c10 */ /* 0x010fc4000fa1e04c */
[----:B------:R-:W-:Y:S01]  /*aac0*/  LEA R78, R84, UR7, 0x4 ;  /* 0x00000007544e7c11 */ /* 0x000fe2000f8e20ff */
[----:B------:R-:W-:Y:S01]  /*aad0*/  IMAD R39, R70, 0x4, R37 ;  /* 0x0000000446277824 */ /* 0x000fe200078e0225 */
[----:B------:R-:W-:Y:S01]  /*aae0*/  IADD3.X R80, PT, PT, R2, UR5, R77, P0, P2 ;  /* 0x0000000502507c10 */ /* 0x000fe200087e444d */
[----:B------:R-:W-:Y:S01]  /*aaf0*/  STS.128 [R52+0x800], R4 ;  /* 0x0008000434007388 */ /* 0x000fe20000000c00 */
[----:B------:R-:W-:Y:S01]  /*ab00*/  BAR.SYNC.DEFER_BLOCKING 0x0 ;  /* 0x0000000000007b1d */ /* 0x000fe20000010000 */
[----:B0-----:R-:W-:Y:S01]  /*ab10*/  IMAD R41, R70, 0x4, R39 ;  /* 0x0000000446297824 */ /* 0x001fe200078e0227 */
[-C--:B------:R-:W-:Y:S02]  /*ab20*/  LEA R2, P0, R8, R76.reuse, 0x1 ;  /* 0x0000004c08027211 */ /* 0x080fe400078008ff */
[----:B------:R-:W-:Y:S02]  /*ab30*/  LEA R16, P2, R9, R76, 0x1 ;  /* 0x0000004c09107211 */ /* 0x000fe400078408ff */
[----:B------:R-:W-:Y:S01]  /*ab40*/  LEA R43, R70, R41, 0x2 ;  /* 0x00000029462b7211 */ /* 0x000fe200078e10ff */
[----:B------:R-:W0:Y:S01]  /*ab50*/  LDCU UR4, c[0x0][0x3ec] ;  /* 0x00007d80ff0477ac */ /* 0x000e220008000800 */
[----:B------:R-:W-:-:S02]  /*ab60*/  LEA.HI.X.SX32 R3, R8, R80, 0x1, P0 ;  /* 0x0000005008037211 */ /* 0x000fc400000f0eff */
[-C--:B------:R-:W-:Y:S01]  /*ab70*/  LEA R18, P3, R10, R76.reuse, 0x1 ;  /* 0x0000004c0a127211 */ /* 0x080fe200078608ff */
[C---:B------:R-:W-:Y:S01]  /*ab80*/  IMAD R45, R70.reuse, 0x4, R43 ;  /* 0x00000004462d7824 */ /* 0x040fe200078e022b */
[----:B------:R-:W-:Y:S02]  /*ab90*/  LEA R20, P0, R11, R76, 0x1 ;  /* 0x0000004c0b147211 */ /* 0x000fe400078008ff */
[-C--:B------:R-:W-:Y:S01]  /*aba0*/  LEA.HI.X.SX32 R17, R9, R80.reuse, 0x1, P2 ;  /* 0x0000005009117211 */ /* 0x080fe200010f0eff */
[----:B------:R-:W-:Y:S01]  /*abb0*/  IMAD R47, R70, 0x4, R45 ;  /* 0x00000004462f7824 */ /* 0x000fe200078e022d */
[-C--:B------:R-:W-:Y:S02]  /*abc0*/  LEA.HI.X.SX32 R19, R10, R80.reuse, 0x1, P3 ;  /* 0x000000500a137211 */ /* 0x080fe400018f0eff */
[----:B------:R-:W-:Y:S01]  /*abd0*/  LEA.HI.X.SX32 R21, R11, R80, 0x1, P0 ;  /* 0x000000500b157211 */ /* 0x000fe200000f0eff */
[----:B------:R-:W-:Y:S01]  /*abe0*/  IMAD R49, R70, 0x4, R47 ;  /* 0x0000000446317824 */ /* 0x000fe200078e022f */
[----:B------:R-:W-:-:S02]  /*abf0*/  LEA R22, P2, R12, R76, 0x1 ;  /* 0x0000004c0c167211 */ /* 0x000fc400078408ff */
[CC--:B------:R-:W-:Y:S01]  /*ac00*/  LEA R24, P3, R13.reuse, R76.reuse, 0x1 ;  /* 0x0000004c0d187211 */ /* 0x0c0fe200078608ff */
[----:B------:R-:W-:Y:S01]  /*ac10*/  IMAD R51, R70, 0x4, R49 ;  /* 0x0000000446337824 */ /* 0x000fe200078e0231 */
[----:B------:R-:W-:Y:S01]  /*ac20*/  LEA R26, P0, R14, R76, 0x1 ;  /* 0x0000004c0e1a7211 */ /* 0x000fe200078008ff */
[----:B------:R-:W1:Y:S01]  /*ac30*/  LDS.128 R4, [R78] ;  /* 0x000000004e047984 */ /* 0x000e620000000c00 */
[-C--:B------:R-:W-:Y:S01]  /*ac40*/  LEA.HI.X.SX32 R23, R12, R80.reuse, 0x1, P2 ;  /* 0x000000500c177211 */ /* 0x080fe200010f0eff */
[----:B0-----:R-:W-:Y:S01]  /*ac50*/  UIMAD UR4, UR10, UR4, URZ ;  /* 0x000000040a0472a4 */ /* 0x001fe2000f8e02ff */
[----:B------:R-:W-:Y:S01]  /*ac60*/  LEA R53, R70, R51, 0x2 ;  /* 0x0000003346357211 */ /* 0x000fe200078e10ff */
[----:B------:R-:W0:Y:S01]  /*ac70*/  LDS.128 R8, [R78+0x1000] ;  /* 0x001000004e087984 */ /* 0x000e220000000c00 */
[-C--:B------:R-:W-:Y:S01]  /*ac80*/  LEA.HI.X.SX32 R25, R13, R80.reuse, 0x1, P3 ;  /* 0x000000500d197211 */ /* 0x080fe200018f0eff */
[----:B------:R-:W-:Y:S01]  /*ac90*/  USHF.L.U32 UR6, UR4, 0x2, URZ ;  /* 0x0000000204067899 */ /* 0x000fe200080006ff */
[----:B------:R-:W-:Y:S01]  /*aca0*/  LEA.HI.X.SX32 R27, R14, R80, 0x1, P0 ;  /* 0x000000500e1b7211 */ /* 0x000fe200000f0eff */
[C---:B------:R-:W-:Y:S01]  /*acb0*/  IMAD R55, R70.reuse, 0x4, R53 ;  /* 0x0000000446377824 */ /* 0x040fe200078e0235 */
[-C--:B------:R-:W-:Y:S01]  /*acc0*/  LEA R28, P2, R15, R76.reuse, 0x1 ;  /* 0x0000004c0f1c7211 */ /* 0x080fe200078408ff */
[----:B------:R-:W-:Y:S01]  /*acd0*/  UIMAD.WIDE UR4, UR4, 0x4, URZ ;  /* 0x00000004040478a5 */ /* 0x000fe2000f8e02ff */
[-C--:B------:R-:W-:Y:S01]  /*ace0*/  LEA R30, P3, R31, R76.reuse, 0x1 ;  /* 0x0000004c1f1e7211 */ /* 0x080fe200078608ff */
[----:B------:R-:W-:Y:S01]  /*acf0*/  IMAD R57, R70, 0x4, R55 ;  /* 0x0000000446397824 */ /* 0x000fe200078e0237 */
[----:B------:R-:W-:-:S02]  /*ad00*/  LEA R32, P0, R33, R76, 0x1 ;  /* 0x0000004c21207211 */ /* 0x000fc400078008ff */
[-C--:B------:R-:W-:Y:S01]  /*ad10*/  LEA.HI.X.SX32 R29, R15, R80.reuse, 0x1, P2 ;  /* 0x000000500f1d7211 */ /* 0x080fe200010f0eff */
[C---:B------:R-:W-:Y:S01]  /*ad20*/  IMAD R59, R70.reuse, 0x4, R57 ;  /* 0x00000004463b7824 */ /* 0x040fe200078e0239 */
[-C--:B------:R-:W-:Y:S01]  /*ad30*/  LEA.HI.X.SX32 R31, R31, R80.reuse, 0x1, P3 ;  /* 0x000000501f1f7211 */ /* 0x080fe200018f0eff */
[----:B------:R-:W2:Y:S01]  /*ad40*/  LDS.128 R12, [R78+0x2000] ;  /* 0x002000004e0c7984 */ /* 0x000ea20000000c00 */
[----:B------:R-:W-:Y:S01]  /*ad50*/  LEA.HI.X.SX32 R33, R33, R80, 0x1, P0 ;  /* 0x0000005021217211 */ /* 0x000fe200000f0eff */
[C---:B------:R-:W-:Y:S01]  /*ad60*/  IMAD R61, R70.reuse, 0x4, R59 ;  /* 0x00000004463d7824 */ /* 0x040fe200078e023b */
[-C--:B------:R-:W-:Y:S02]  /*ad70*/  LEA R34, P2, R35, R76.reuse, 0x1 ;  /* 0x0000004c23227211 */ /* 0x080fe400078408ff */
[----:B------:R-:W-:Y:S02]  /*ad80*/  LEA R36, P3, R37, R76, 0x1 ;  /* 0x0000004c25247211 */ /* 0x000fe400078608ff */
[----:B------:R-:W-:-:S02]  /*ad90*/  LEA R63, R70, R61, 0x2 ;  /* 0x0000003d463f7211 */ /* 0x000fc400078e10ff */
[----:B------:R-:W-:Y:S02]  /*ada0*/  LEA R38, P0, R39, R76, 0x1 ;  /* 0x0000004c27267211 */ /* 0x000fe400078008ff */
[-C--:B------:R-:W-:Y:S01]  /*adb0*/  LEA.HI.X.SX32 R35, R35, R80.reuse, 0x1, P2 ;  /* 0x0000005023237211 */ /* 0x080fe200010f0eff */
[C---:B------:R-:W-:Y:S01]  /*adc0*/  IMAD R65, R70.reuse, 0x4, R63 ;  /* 0x0000000446417824 */ /* 0x040fe200078e023f */
[-C--:B------:R-:W-:Y:S02]  /*add0*/  LEA.HI.X.SX32 R37, R37, R80.reuse, 0x1, P3 ;  /* 0x0000005025257211 */ /* 0x080fe400018f0eff */
[----:B------:R-:W-:Y:S01]  /*ade0*/  LEA.HI.X.SX32 R39, R39, R80, 0x1, P0 ;  /* 0x0000005027277211 */ /* 0x000fe200000f0eff */
[C---:B------:R-:W-:Y:S01]  /*adf0*/  IMAD R67, R70.reuse, 0x4, R65 ;  /* 0x0000000446437824 */ /* 0x040fe200078e0241 */
[-C--:B------:R-:W-:Y:S02]  /*ae00*/  LEA R40, P0, R41, R76.reuse, 0x1 ;  /* 0x0000004c29287211 */ /* 0x080fe400078008ff */
[-C--:B------:R-:W-:Y:S01]  /*ae10*/  LEA R42, P2, R43, R76.reuse, 0x1 ;  /* 0x0000004c2b2a7211 */ /* 0x080fe200078408ff */
[C---:B------:R-:W-:Y:S01]  /*ae20*/  IMAD R69, R70.reuse, 0x4, R67 ;  /* 0x0000000446457824 */ /* 0x040fe200078e0243 */
[----:B------:R-:W-:Y:S01]  /*ae30*/  LEA R44, P3, R45, R76, 0x1 ;  /* 0x0000004c2d2c7211 */ /* 0x000fe200078608ff */
[----:B-1----:R1:W-:Y:S01]  /*ae40*/  STG.E.U16 desc[UR18][R2.64], R4 ;  /* 0x0000000402007986 */ /* 0x0023e2000c101512 */
[-C--:B------:R-:W-:Y:S01]  /*ae50*/  LEA.HI.X.SX32 R41, R41, R80.reuse, 0x1, P0 ;  /* 0x0000005029297211 */ /* 0x080fe200000f0eff */
[----:B------:R-:W-:Y:S01]  /*ae60*/  IMAD R71, R70, 0x4, R69 ;  /* 0x0000000446477824 */ /* 0x000fe200078e0245 */
[----:B------:R-:W-:-:S02]  /*ae70*/  LEA.HI.X.SX32 R43, R43, R80, 0x1, P2 ;  /* 0x000000502b2b7211 */ /* 0x000fc400010f0eff */
[----:B------:R-:W-:Y:S02]  /*ae80*/  LEA.HI.X.SX32 R45, R45, R80, 0x1, P3 ;  /* 0x000000502d2d7211 */ /* 0x000fe400018f0eff */
[-C--:B------:R-:W-:Y:S02]  /*ae90*/  LEA R46, P0, R47, R76.reuse, 0x1 ;  /* 0x0000004c2f2e7211 */ /* 0x080fe400078008ff */
[-C--:B------:R-:W-:Y:S02]  /*aea0*/  LEA R48, P2, R49, R76.reuse, 0x1 ;  /* 0x0000004c31307211 */ /* 0x080fe400078408ff */
[----:B------:R-:W-:Y:S02]  /*aeb0*/  LEA R50, P3, R51, R76, 0x1 ;  /* 0x0000004c33327211 */ /* 0x000fe400078608ff */
[-C--:B------:R-:W-:Y:S02]  /*aec0*/  LEA.HI.X.SX32 R47, R47, R80.reuse, 0x1, P0 ;  /* 0x000000502f2f7211 */ /* 0x080fe400000f0eff */
[----:B------:R-:W-:-:S02]  /*aed0*/  LEA.HI.X.SX32 R49, R49, R80, 0x1, P2 ;  /* 0x0000005031317211 */ /* 0x000fc400010f0eff */
[----:B------:R-:W-:Y:S02]  /*aee0*/  LEA.HI.X.SX32 R51, R51, R80, 0x1, P3 ;  /* 0x0000005033337211 */ /* 0x000fe400018f0eff */
[-C--:B------:R-:W-:Y:S02]  /*aef0*/  LEA R52, P0, R53, R76.reuse, 0x1 ;  /* 0x0000004c35347211 */ /* 0x080fe400078008ff */
[-C--:B------:R-:W-:Y:S02]  /*af00*/  LEA R54, P2, R55, R76.reuse, 0x1 ;  /* 0x0000004c37367211 */ /* 0x080fe400078408ff */
[----:B------:R-:W-:Y:S02]  /*af10*/  LEA R56, P3, R57, R76, 0x1 ;  /* 0x0000004c39387211 */ /* 0x000fe400078608ff */
[----:B------:R-:W-:Y:S02]  /*af20*/  LEA R73, R70, R71, 0x2 ;  /* 0x0000004746497211 */ /* 0x000fe400078e10ff */
[----:B------:R-:W-:-:S02]  /*af30*/  LEA.HI.X.SX32 R53, R53, R80, 0x1, P0 ;  /* 0x0000005035357211 */ /* 0x000fc400000f0eff */
[-C--:B------:R-:W-:Y:S01]  /*af40*/  LEA.HI.X.SX32 R55, R55, R80.reuse, 0x1, P2 ;  /* 0x0000005037377211 */ /* 0x080fe200010f0eff */
[C---:B------:R-:W-:Y:S01]  /*af50*/  IMAD R75, R70.reuse, 0x4, R73 ;  /* 0x00000004464b7824 */ /* 0x040fe200078e0249 */
[----:B------:R-:W-:Y:S02]  /*af60*/  LEA.HI.X.SX32 R57, R57, R80, 0x1, P3 ;  /* 0x0000005039397211 */ /* 0x000fe400018f0eff */
[-C--:B------:R-:W-:Y:S01]  /*af70*/  LEA R58, P0, R59, R76.reuse, 0x1 ;  /* 0x0000004c3b3a7211 */ /* 0x080fe200078008ff */
[----:B------:R-:W-:Y:S01]  /*af80*/  IMAD R77, R70, 0x4, R75 ;  /* 0x00000004464d7824 */ /* 0x000fe200078e024b */
[-C--:B------:R-:W-:Y:S02]  /*af90*/  LEA R60, P2, R61, R76.reuse, 0x1 ;  /* 0x0000004c3d3c7211 */ /* 0x080fe400078408ff */
[----:B------:R-:W-:Y:S02]  /*afa0*/  LEA R62, P3, R63, R76, 0x1 ;  /* 0x0000004c3f3e7211 */ /* 0x000fe400078608ff */
[----:B------:R-:W-:-:S02]  /*afb0*/  LEA.HI.X.SX32 R59, R59, R80, 0x1, P0 ;  /* 0x000000503b3b7211 */ /* 0x000fc400000f0eff */
[-C--:B------:R-:W-:Y:S02]  /*afc0*/  LEA.HI.X.SX32 R61, R61, R80.reuse, 0x1, P2 ;  /* 0x000000503d3d7211 */ /* 0x080fe400010f0eff */
[----:B------:R-:W-:Y:S02]  /*afd0*/  LEA.HI.X.SX32 R63, R63, R80, 0x1, P3 ;  /* 0x000000503f3f7211 */ /* 0x000fe400018f0eff */
[-C--:B------:R-:W-:Y:S02]  /*afe0*/  LEA R64, P0, R65, R76.reuse, 0x1 ;  /* 0x0000004c41407211 */ /* 0x080fe400078008ff */
[-C--:B------:R-:W-:Y:S02]  /*aff0*/  LEA R66, P2, R67, R76.reuse, 0x1 ;  /* 0x0000004c43427211 */ /* 0x080fe400078408ff */
[----:B------:R-:W-:Y:S02]  /*b000*/  LEA R68, P3, R69, R76, 0x1 ;  /* 0x0000004c45447211 */ /* 0x000fe400078608ff */
[----:B------:R-:W-:-:S02]  /*b010*/  LEA.HI.X.SX32 R65, R65, R80, 0x1, P0 ;  /* 0x0000005041417211 */ /* 0x000fc400000f0eff */
[-C--:B------:R-:W-:Y:S02]  /*b020*/  LEA.HI.X.SX32 R67, R67, R80.reuse, 0x1, P2 ;  /* 0x0000005043437211 */ /* 0x080fe400010f0eff */
[----:B------:R-:W-:Y:S02]  /*b030*/  LEA.HI.X.SX32 R69, R69, R80, 0x1, P3 ;  /* 0x0000005045457211 */ /* 0x000fe400018f0eff */
[-C--:B------:R-:W-:Y:S02]  /*b040*/  LEA R70, P0, R71, R76.reuse, 0x1 ;  /* 0x0000004c47467211 */ /* 0x080fe400078008ff */
[-C--:B------:R-:W-:Y:S02]  /*b050*/  LEA R72, P2, R73, R76.reuse, 0x1 ;  /* 0x0000004c49487211 */ /* 0x080fe400078408ff */
[-C--:B------:R-:W-:Y:S02]  /*b060*/  LEA R74, P3, R75, R76.reuse, 0x1 ;  /* 0x0000004c4b4a7211 */ /* 0x080fe400078608ff */
[----:B------:R-:W-:-:S02]  /*b070*/  LEA R76, P4, R77, R76, 0x1 ;  /* 0x0000004c4d4c7211 */ /* 0x000fc400078808ff */
[-C--:B------:R-:W-:Y:S02]  /*b080*/  LEA.HI.X.SX32 R71, R71, R80.reuse, 0x1, P0 ;  /* 0x0000005047477211 */ /* 0x080fe400000f0eff */
[-C--:B------:R-:W-:Y:S02]  /*b090*/  LEA.HI.X.SX32 R73, R73, R80.reuse, 0x1, P2 ;  /* 0x0000005049497211 */ /* 0x080fe400010f0eff */
[-C--:B------:R-:W-:Y:S02]  /*b0a0*/  LEA.HI.X.SX32 R75, R75, R80.reuse, 0x1, P3 ;  /* 0x000000504b4b7211 */ /* 0x080fe400018f0eff */
[----:B------:R-:W-:Y:S02]  /*b0b0*/  LEA.HI.X.SX32 R77, R77, R80, 0x1, P4 ;  /* 0x000000504d4d7211 */ /* 0x000fe400020f0eff */
[----:B------:R-:W3:Y:S01]  /*b0c0*/  LDS.128 R80, [R78+0x3000] ;  /* 0x003000004e507984 */ /* 0x000ee20000000c00 */
[----:B------:R-:W-:Y:S02]  /*b0d0*/  PRMT R85, R4, 0x7632, R85 ;  /* 0x0000763204557816 */ /* 0x000fe40000000055 */
[----:B-1----:R-:W-:-:S02]  /*b0e0*/  PRMT R3, R5, 0x7632, R3 ;  /* 0x0000763205037816 */ /* 0x002fc40000000003 */
[----:B0-----:R-:W-:Y:S01]  /*b0f0*/  PRMT R2, R8, 0x7632, R2 ;  /* 0x0000763208027816 */ /* 0x001fe20000000002 */
[----:B------:R0:W-:Y:S01]  /*b100*/  STG.E.U16 desc[UR18][R16.64], R85 ;  /* 0x0000005510007986 */ /* 0x0001e2000c101512 */
[----:B------:R-:W-:Y:S01]  /*b110*/  LOP3.LUT R4, R0, 0xf0, RZ, 0xc0, !PT ;  /* 0x000000f000047812 */ /* 0x000fe200078ec0ff */
[----:B------:R-:W-:Y:S01]  /*b120*/  IMAD.HI R0, R86, 0x4, RZ ;  /* 0x0000000456007827 */ /* 0x000fe200078e02ff */
[----:B------:R-:W-:Y:S01]  /*b130*/  ISETP.GE.U32.AND P0, PT, R84, 0x40, PT ;  /* 0x000000405400780c */ /* 0x000fe20003f06070 */
[----:B------:R1:W-:Y:S04]  /*b140*/  STG.E.U16 desc[UR18][R18.64], R5 ;  /* 0x0000000512007986 */ /* 0x0003e8000c101512 */
[----:B------:R4:W-:Y:S01]  /*b150*/  STG.E.U16 desc[UR18][R20.64], R3 ;  /* 0x0000000314007986 */ /* 0x0009e2000c101512 */
[----:B0-----:R-:W-:-:S03]  /*b160*/  PRMT R17, R6, 0x7632, R17 ;  /* 0x0000763206117816 */ /* 0x001fc60000000011 */
[----:B------:R0:W-:Y:S01]  /*b170*/  STG.E.U16 desc[UR18][R22.64], R6 ;  /* 0x0000000616007986 */ /* 0x0001e2000c101512 */
[----:B-1----:R-:W-:-:S03]  /*b180*/  PRMT R19, R7, 0x7632, R19 ;  /* 0x0000763207137816 */ /* 0x002fc60000000013 */
[----:B------:R2:W-:Y:S01]  /*b190*/  STG.E.U16 desc[UR18][R24.64], R17 ;  /* 0x0000001118007986 */ /* 0x0005e2000c101512 */
[----:B------:R-:W-:Y:S02]  /*b1a0*/  PRMT R18, R9, 0x7632, R18 ;  /* 0x0000763209127816 */ /* 0x000fe40000000012 */
[----:B----4-:R-:W-:Y:S01]  /*b1b0*/  PRMT R20, R10, 0x7632, R20 ;  /* 0x000076320a147816 */ /* 0x010fe20000000014 */
[----:B------:R1:W-:Y:S01]  /*b1c0*/  STG.E.U16 desc[UR18][R26.64], R7 ;  /* 0x000000071a007986 */ /* 0x0003e2000c101512 */
[----:B------:R-:W-:-:S03]  /*b1d0*/  IMAD.SHL.U32 R3, R86, 0x4, RZ ;  /* 0x0000000456037824 */ /* 0x000fc600078e00ff */
[----:B------:R4:W-:Y:S01]  /*b1e0*/  STG.E.U16 desc[UR18][R28.64], R19 ;  /* 0x000000131c007986 */ /* 0x0009e2000c101512 */
[----:B0-----:R-:W-:-:S03]  /*b1f0*/  PRMT R22, R11, 0x7632, R22 ;  /* 0x000076320b167816 */ /* 0x001fc60000000016 */
[----:B------:R0:W-:Y:S01]  /*b200*/  STG.E.U16 desc[UR18][R30.64], R8 ;  /* 0x000000081e007986 */ /* 0x0001e2000c101512 */
[----:B--2---:R-:W-:-:S03]  /*b210*/  PRMT R24, R12, 0x7632, R24 ;  /* 0x000076320c187816 */ /* 0x004fc60000000018 */
[----:B------:R3:W-:Y:S01]  /*b220*/  STG.E.U16 desc[UR18][R32.64], R2 ;  /* 0x0000000220007986 */ /* 0x0007e2000c101512 */
[----:B-1----:R-:W-:Y:S01]  /*b230*/  PRMT R26, R13, 0x7632, R26 ;  /* 0x000076320d1a7816 */ /* 0x002fe2000000001a */
[----:B------:R-:W1:Y:S02]  /*b240*/  LDC.64 R6, c[0x0][0x3a0] ;  /* 0x0000e800ff067b82 */ /* 0x000e640000000a00 */
[----:B------:R2:W-:Y:S01]  /*b250*/  STG.E.U16 desc[UR18][R34.64], R9 ;  /* 0x0000000922007986 */ /* 0x0005e2000c101512 */
[----:B----4-:R-:W-:-:S03]  /*b260*/  PRMT R28, R14, 0x7632, R28 ;  /* 0x000076320e1c7816 */ /* 0x010fc6000000001c */
[----:B------:R4:W-:Y:S01]  /*b270*/  STG.E.U16 desc[UR18][R36.64], R18 ;  /* 0x0000001224007986 */ /* 0x0009e2000c101512 */
[----:B0-----:R-:W-:-:S03]  /*b280*/  PRMT R30, R15, 0x7632, R30 ;  /* 0x000076320f1e7816 */ /* 0x001fc6000000001e */
[----:B------:R0:W-:Y:S01]  /*b290*/  STG.E.U16 desc[UR18][R38.64], R10 ;  /* 0x0000000a26007986 */ /* 0x0001e2000c101512 */
[----:B---3--:R-:W-:-:S03]  /*b2a0*/  PRMT R32, R80, 0x7632, R32 ;  /* 0x0000763250207816 */ /* 0x008fc60000000020 */
[----:B------:R-:W-:Y:S01]  /*b2b0*/  STG.E.U16 desc[UR18][R40.64], R20 ;  /* 0x0000001428007986 */ /* 0x000fe2000c101512 */
[----:B--2---:R-:W-:-:S03]  /*b2c0*/  PRMT R34, R81, 0x7632, R34 ;  /* 0x0000763251227816 */ /* 0x004fc60000000022 */
[----:B------:R-:W-:Y:S01]  /*b2d0*/  STG.E.U16 desc[UR18][R42.64], R11 ;  /* 0x0000000b2a007986 */ /* 0x000fe2000c101512 */
[----:B----4-:R-:W-:-:S03]  /*b2e0*/  PRMT R36, R82, 0x7632, R36 ;  /* 0x0000763252247816 */ /* 0x010fc60000000024 */
[----:B------:R-:W-:Y:S01]  /*b2f0*/  STG.E.U16 desc[UR18][R44.64], R22 ;  /* 0x000000162c007986 */ /* 0x000fe2000c101512 */
[----:B0-----:R-:W-:Y:S02]  /*b300*/  PRMT R38, R83, 0x7632, R38 ;  /* 0x0000763253267816 */ /* 0x001fe40000000026 */
[----:B-1----:R-:W-:Y:S01]  /*b310*/  IADD3 R2, P2, P3, R3, UR6, R6 ;  /* 0x0000000603027c10 */ /* 0x002fe2000fb5e006 */
[----:B------:R-:W-:Y:S03]  /*b320*/  STG.E.U16 desc[UR18][R46.64], R12 ;  /* 0x0000000c2e007986 */ /* 0x000fe6000c101512 */
[----:B------:R-:W-:Y:S01]  /*b330*/  IADD3.X R3, PT, PT, R0, UR5, R7, P2, P3 ;  /* 0x0000000500037c10 */ /* 0x000fe200097e6407 */
[----:B------:R-:W-:Y:S04]  /*b340*/  STG.E.U16 desc[UR18][R48.64], R24 ;  /* 0x0000001830007986 */ /* 0x000fe8000c101512 */
        /* <DEDUP_REMOVED lines=13> */
[----:B------:R-:W-:Y:S01]  /*b420*/  STG.E.U16 desc[UR18][R76.64], R38 ;  /* 0x000000264c007986 */ /* 0x000fe2000c101512 */
[----:B------:R-:W-:Y:S06]  /*b430*/  BAR.SYNC.DEFER_BLOCKING 0x0 ;  /* 0x0000000000007b1d */ /* 0x000fec0000010000 */
[----:B------:R-:W-:Y:S02]  /*b440*/  STSM.16.M88 [R79], R140 ;  /* 0x0000008c4f007844 */ /* 0x000fe40000000000 */
[----:B------:R-:W-:Y:S06]  /*b450*/  BAR.SYNC.DEFER_BLOCKING 0x0 ;  /* 0x0000000000007b1d */ /* 0x000fec0000010000 */
[----:B------:R-:W0:Y:S04]  /*b460*/  LDSM.16.M88 R5, [R4+UR7] ;  /* 0x000000070405783b */ /* 0x000e280008000000 */
[----:B0-----:R0:W-:Y:S01]  /*b470*/  @!P0 STG.E desc[UR18][R2.64], R5 ;  /* 0x0000000502008986 */ /* 0x0011e2000c101912 */
[----:B------:R-:W-:Y:S06]  /*b480*/  BAR.SYNC.DEFER_BLOCKING 0x0 ;  /* 0x0000000000007b1d */ /* 0x000fec0000010000 */
[----:B------:R-:W-:Y:S05]  /*b490*/  @P1 BRA `(.L_x_20) ;  /* 0x0000000000a01947 */ /* 0x000fea0003800000 */
[----:B------:R-:W1:Y:S01]  /*b4a0*/  S2UR UR5, SR_CgaCtaId ;  /* 0x00000000000579c3 */ /* 0x000e620000008800 */
[----:B------:R-:W-:Y:S01]  /*b4b0*/  NOP ;  /* 0x0000000000007918 */ /* 0x000fe20000000000 */
[----:B------:R-:W-:Y:S01]  /*b4c0*/  UMOV UR4, 0x50 ;  /* 0x0000005000047882 */ /* 0x000fe20000000000 */
[----:B------:R-:W-:Y:S01]  /*b4d0*/  MOV R0, UR8 ;  /* 0x0000000800007c02 */ /* 0x000fe20008000f00 */
[----:B0-----:R-:W-:Y:S02]  /*b4e0*/  IMAD.MOV.U32 R3, RZ, RZ, 0xff ;  /* 0x000000ffff037424 */ /* 0x001fe400078e00ff */
[----:B------:R-:W-:Y:S01]  /*b4f0*/  IMAD.MOV.U32 R7, RZ, RZ, 0x1 ;  /* 0x00000001ff077424 */ /* 0x000fe200078e00ff */
[----:B------:R-:W-:-:S04]  /*b500*/  LOP3.LUT R0, R0, 0xffff, RZ, 0xc0, !PT ;  /* 0x0000ffff00007812 */ /* 0x000fc800078ec0ff */
[----:B------:R-:W-:-:S05]  /*b510*/  SHF.R.U32.HI R0, RZ, 0x5, R0 ;  /* 0x00000005ff007819 */ /* 0x000fca0000011600 */
[----:B------:R-:W-:Y:S01]  /*b520*/  VIADD R2, R0, 0x10 ;  /* 0x0000001000027836 */ /* 0x000fe20000000000 */
[----:B------:R-:W-:Y:S01]  /*b530*/  SHF.L.U32 R0, R3, R0, RZ ;  /* 0x0000000003007219 */ /* 0x000fe200000006ff */
[----:B-1----:R-:W-:-:S03]  /*b540*/  ULEA UR6, UR5, UR4, 0x18 ;  /* 0x0000000405067291 */ /* 0x002fc6000f8ec0ff */
[----:B------:R-:W-:-:S04]  /*b550*/  SHF.L.U32 R3, R7, R2, RZ ;  /* 0x0000000207037219 */ /* 0x000fc800000006ff */
[----:B------:R-:W-:Y:S02]  /*b560*/  LOP3.LUT R0, R3, R0, RZ, 0xfc, !PT ;  /* 0x0000000003007212 */ /* 0x000fe400078efcff */
[----:B------:R-:W0:Y:S02]  /*b570*/  LDS R5, [UR6] ;  /* 0x00000006ff057984 */ /* 0x000e240008000800 */
[C---:B------:R-:W-:Y:S02]  /*b580*/  LOP3.LUT R2, R0.reuse, 0xffff, RZ, 0xc0, !PT ;  /* 0x0000ffff00027812 */ /* 0x040fe400078ec0ff */
[----:B0-----:R-:W-:-:S04]  /*b590*/  LOP3.LUT R3, R0, 0xffff, R5, 0x80, !PT ;  /* 0x0000ffff00037812 */ /* 0x001fc800078e8005 */
[----:B------:R-:W-:-:S13]  /*b5a0*/  ISETP.NE.AND P0, PT, R3, R2, PT ;  /* 0x000000020300720c */ /* 0x000fda0003f05270 */
[----:B------:R-:W-:Y:S05]  /*b5b0*/  @P0 BRA `(.L_x_21) ;  /* 0x0000000000500947 */ /* 0x000fea0003800000 */
[----:B------:R-:W-:Y:S02]  /*b5c0*/  SHF.R.U32.HI R5, RZ, 0x10, R5 ;  /* 0x00000010ff057819 */ /* 0x000fe40000011605 */
[----:B------:R-:W-:-:S04]  /*b5d0*/  SHF.R.U32.HI R2, RZ, 0x10, R0 ;  /* 0x00000010ff027819 */ /* 0x000fc80000011600 */
[----:B------:R-:W-:-:S04]  /*b5e0*/  LOP3.LUT R5, R5, R2, RZ, 0xc0, !PT ;  /* 0x0000000205057212 */ /* 0x000fc800078ec0ff */
[----:B------:R-:W-:-:S13]  /*b5f0*/  ISETP.NE.AND P0, PT, R5, R2, PT ;  /* 0x000000020500720c */ /* 0x000fda0003f05270 */
[----:B------:R-:W-:Y:S05]  /*b600*/  @P0 BRA `(.L_x_22) ;  /* 0x0000000000300947 */ /* 0x000fea0003800000 */
[----:B------:R-:W-:Y:S01]  /*b610*/  R2UR UR4, R0 ;  /* 0x00000000000472ca */ /* 0x000fe200000e0000 */
[----:B------:R-:W-:Y:S01]  /*b620*/  VOTEU.ANY UR5, UPT, PT ;  /* 0x0000000000057886 */ /* 0x000fe200038e0100 */
[----:B------:R-:W0:Y:S01]  /*b630*/  S2R R0, SR_LANEID ;  /* 0x0000000000007919 */ /* 0x000e220000000000 */
[----:B------:R-:W-:-:S10]  /*b640*/  UFLO.U32 UR5, UR5 ;  /* 0x00000005000572bd */ /* 0x000fd400080e0000 */
[----:B------:R-:W-:-:S06]  /*b650*/  ULOP3.LUT UR4, URZ, UR4, URZ, 0x33, !UPT ;  /* 0x00000004ff047292 */ /* 0x000fcc000f8e33ff */
[----:B------:R-:W-:-:S04]  /*b660*/  IMAD.U32 R2, RZ, RZ, UR4 ;  /* 0x00000004ff027e24 */ /* 0x000fc8000f8e00ff */
[----:B------:R-:W1:Y:S02]  /*b670*/  REDUX UR7, R2 ;  /* 0x00000000020773c4 */ /* 0x000e640000000000 */
[----:B------:R2:W-:Y:S01]  /*b680*/  UTCATOMSWS.AND URZ, UR4 ;  /* 0x0000000400ff79e3 */ /* 0x0005e20008000000 */
[----:B0-----:R-:W-:Y:S02]  /*b690*/  ISETP.EQ.U32.AND P0, PT, R0, UR5, PT ;  /* 0x0000000500007c0c */ /* 0x001fe4000bf02070 */
[----:B-1----:R-:W-:-:S11]  /*b6a0*/  MOV R0, UR7 ;  /* 0x0000000700007c02 */ /* 0x002fd60008000f00 */
[----:B------:R2:W-:Y:S01]  /*b6b0*/  @P0 ATOMS.AND RZ, [UR6], R0 ;  /* 0x00000000ffff098c */ /* 0x0005e2000a800006 */
[----:B------:R-:W-:Y:S05]  /*b6c0*/  BRA `(.L_x_20) ;  /* 0x0000000000147947 */ /* 0x000fea0003800000 */
.L_x_22:
[----:B------:R-:W-:-:S07]  /*b6d0*/  MOV R2, 0xb6f0 ;  /* 0x0000b6f000027802 */ /* 0x000fce0000000f00 */
[----:B------:R-:W-:Y:S05]  /*b6e0*/  CALL.REL.NOINC `($__internal_0_$__cuda_sm10x_tcgen05_guardrail_trap_col_being_dealloced_not_returned_by_alloc) ;  /* 0x0000000000447944 */ /* 0x000fea0003c00000 */
[----:B------:R-:W-:Y:S05]  /*b6f0*/  BRA `(.L_x_20) ;  /* 0x0000000000087947 */ /* 0x000fea0003800000 */
.L_x_21:
[----:B------:R-:W-:-:S07]  /*b700*/  MOV R2, 0xb720 ;  /* 0x0000b72000027802 */ /* 0x000fce0000000f00 */
[----:B------:R-:W-:Y:S05]  /*b710*/  CALL.REL.NOINC `($__internal_2_$__cuda_sm10x_tcgen05_guardrail_trap_unallocated_columns_being_dealloced) ;  /* 0x0000000000507944 */ /* 0x000fea0003c00000 */
.L_x_20:
[----:B------:R-:W-:Y:S01]  /*b720*/  NOP ;  /* 0x0000000000007918 */ /* 0x000fe20000000000 */
[----:B--2---:R-:W-:Y:S05]  /*b730*/  EXIT ;  /* 0x000000000000794d */ /* 0x004fea0003800000 */
.L_x_8:
[----:B------:R-:W1:Y:S02]  /*b740*/  SYNCS.PHASECHK.TRANS64.TRYWAIT P0, [UR7+0x8000], RZ ;  /* 0x008000ffff0075a7 */ /* 0x000e640008001107 */
[----:B-1----:R-:W-:Y:S05]  /*b750*/  @!P0 BRA `(.L_x_8) ;  /* 0xfffffffc00f88947 */ /* 0x002fea000383ffff */
[----:B------:R-:W-:Y:S05]  /*b760*/  BRA `(.L_x_7) ;  /* 0xffffff7800587947 */ /* 0x000fea000383ffff */
.L_x_14:
[----:B------:R-:W0:Y:S02]  /*b770*/  SYNCS.PHASECHK.TRANS64.TRYWAIT P3, [UR7+0x1c010], RZ ;  /* 0x01c010ffff0075a7 */ /* 0x000e240008061107 */
[----:B0-----:R-:W-:Y:S05]  /*b780*/  @!P3 BRA `(.L_x_14) ;  /* 0xfffffffc00f8b947 */ /* 0x001fea000383ffff */
[----:B------:R-:W-:Y:S05]  /*b790*/  BRA `(.L_x_23) ;  /* 0xffffffc400287947 */ /* 0x000fea000383ffff */
.L_x_15:
[----:B------:R-:W0:Y:S02]  /*b7a0*/  SYNCS.PHASECHK.TRANS64.TRYWAIT P3, [UR10], R234 ;  /* 0x000000eaff0075a7 */ /* 0x000e24000806110a */
[----:B0-----:R-:W-:Y:S05]  /*b7b0*/  @!P3 BRA `(.L_x_15) ;  /* 0xfffffffc00f8b947 */ /* 0x001fea000383ffff */
[----:B------:R-:W-:Y:S05]  /*b7c0*/  BRA `(.L_x_24) ;  /* 0xffffffd000c47947 */ /* 0x000fea000383ffff */
.L_x_19:
[----:B------:R-:W0:Y:S02]  /*b7d0*/  SYNCS.PHASECHK.TRANS64.TRYWAIT P0, [UR10], R3 ;  /* 0x00000003ff0075a7 */ /* 0x000e24000800110a */
[----:B0-----:R-:W-:Y:S05]  /*b7e0*/  @!P0 BRA `(.L_x_19) ;  /* 0xfffffffc00f88947 */ /* 0x001fea000383ffff */
[----:B------:R-:W-:Y:S05]  /*b7f0*/  BRA `(.L_x_18) ;  /* 0xffffffe400b47947 */ /* 0x000fea000383ffff */
        .weak           $__internal_0_$__cuda_sm10x_tcgen05_guardrail_trap_col_being_dealloced_not_returned_by_alloc
        .type           $__internal_0_$__cuda_sm10x_tcgen05_guardrail_trap_col_being_dealloced_not_returned_by_alloc,@function
        .size           $__internal_0_$__cuda_sm10x_tcgen05_guardrail_trap_col_being_dealloced_not_returned_by_alloc,($__internal_1_$__cuda_sm10x_tcgen05_guardrail_trap_phase_invalid_during_alloc - $__internal_0_$__cuda_sm10x_tcgen05_guardrail_trap_col_being_dealloced_not_returned_by_alloc)
$__internal_0_$__cuda_sm10x_tcgen05_guardrail_trap_col_being_dealloced_not_returned_by_alloc:
[----:B------:R-:W-:Y:S05]  /*b800*/  BPT.TRAP 0x1 ;  /* 0x000000040000795c */ /* 0x000fea0000300000 */
[----:B------:R-:W-:-:S04]  /*b810*/  IMAD.MOV.U32 R3, RZ, RZ, 0x0 ;  /* 0x00000000ff037424 */ /* 0x000fc800078e00ff */
[----:B------:R-:W-:Y:S05]  /*b820*/  RET.REL.NODEC R2 `(attn_fwd) ;  /* 0xffffff4402f47950 */ /* 0x000fea0003c3ffff */
        .weak           $__internal_1_$__cuda_sm10x_tcgen05_guardrail_trap_phase_invalid_during_alloc
        .type           $__internal_1_$__cuda_sm10x_tcgen05_guardrail_trap_phase_invalid_during_alloc,@function
        .size           $__internal_1_$__cuda_sm10x_tcgen05_guardrail_trap_phase_invalid_during_alloc,($__internal_2_$__cuda_sm10x_tcgen05_guardrail_trap_unallocated_columns_being_dealloced - $__internal_1_$__cuda_sm10x_tcgen05_guardrail_trap_phase_invalid_during_alloc)
$__internal_1_$__cuda_sm10x_tcgen05_guardrail_trap_phase_invalid_during_alloc:
[----:B------:R-:W-:Y:S05]  /*b830*/  BPT.TRAP 0x1 ;  /* 0x000000040000795c */ /* 0x000fea0000300000 */
[----:B------:R-:W-:-:S04]  /*b840*/  IMAD.MOV.U32 R3, RZ, RZ, 0x0 ;  /* 0x00000000ff037424 */ /* 0x000fc800078e00ff */
[----:B------:R-:W-:Y:S05]  /*b850*/  RET.REL.NODEC R2 `(attn_fwd) ;  /* 0xffffff4402e87950 */ /* 0x000fea0003c3ffff */
        .weak           $__internal_2_$__cuda_sm10x_tcgen05_guardrail_trap_unallocated_columns_being_dealloced
        .type           $__internal_2_$__cuda_sm10x_tcgen05_guardrail_trap_unallocated_columns_being_dealloced,@function
        .size           $__internal_2_$__cuda_sm10x_tcgen05_guardrail_trap_unallocated_columns_being_dealloced,(.L_x_28 - $__internal_2_$__cuda_sm10x_tcgen05_guardrail_trap_unallocated_columns_being_dealloced)
$__internal_2_$__cuda_sm10x_tcgen05_guardrail_trap_unallocated_columns_being_dealloced:
[----:B------:R-:W-:Y:S05]  /*b860*/  BPT.TRAP 0x1 ;  /* 0x000000040000795c */ /* 0x000fea0000300000 */
[----:B------:R-:W-:-:S04]  /*b870*/  IMAD.MOV.U32 R3, RZ, RZ, 0x0 ;  /* 0x00000000ff037424 */ /* 0x000fc800078e00ff */
[----:B------:R-:W-:Y:S05]  /*b880*/  RET.REL.NODEC R2 `(attn_fwd) ;  /* 0xffffff4402dc7950 */ /* 0x000fea0003c3ffff */
.L_x_25:
[----:B------:R-:W-:-:S00]  /*b890*/  BRA `(.L_x_25) ;  /* 0xfffffffc00fc7947 */ /* 0x000fc0000383ffff */
[----:B------:R-:W-:-:S00]  /*b8a0*/  NOP ;  /* 0x0000000000007918 */ /* 0x000fc00000000000 */
        /* <DEDUP_REMOVED lines=13> */
.L_x_28:


//--------------------- .nv.global.init           --------------------------
	.section	.nv.global.init,"aw",@progbits
.nv.global.init:
	.type		_$_str,@object
	.size		_$_str,(.L_3 - _$_str)
_$_str:
        /*0000*/ 	.byte	0x5f, 0x5f, 0x43, 0x55, 0x44, 0x41, 0x5f, 0x46, 0x54, 0x5a, 0x00
.L_3:


//--------------------- .nv.shared.attn_fwd       --------------------------
	.section	.nv.shared.attn_fwd,"aw",@nobits
	.sectionflags	@""
	.align	16
	.zero		1024


//--------------------- .nv.shared.reserved.0     --------------------------
	.section	.nv.shared.reserved.0,"aw",@nobits
	.align	8
	.weak		__nv_reservedSMEM_offset_0_alias
	.size		__nv_reservedSMEM_offset_0_alias, 0, 64
	.other		__nv_reservedSMEM_offset_0_alias,@"STO_CUDA_RESERVED_SHARED STV_DEFAULT"
__nv_reservedSMEM_offset_0_alias:
	.zero		0
.nv.shared.reserved.0:
	.zero		64
	.weak		__nv_reservedSMEM_allocation_phase
	.type		__nv_reservedSMEM_allocation_phase,@object
	.size		__nv_reservedSMEM_allocation_phase,(.L_0 - __nv_reservedSMEM_allocation_phase)
__nv_reservedSMEM_allocation_phase:
	.zero		1
.L_0:
	.zero		7
	.weak		__nv_reservedSMEM_devtool_atexit_pc
	.type		__nv_reservedSMEM_devtool_atexit_pc,@object
	.size		__nv_reservedSMEM_devtool_atexit_pc,(__nv_reservedSMEM_allocation_mask - __nv_reservedSMEM_devtool_atexit_pc)
__nv_reservedSMEM_devtool_atexit_pc:
	.zero		8
	.weak		__nv_reservedSMEM_allocation_mask
	.type		__nv_reservedSMEM_allocation_mask,@object
	.size		__nv_reservedSMEM_allocation_mask,(.L_2 - __nv_reservedSMEM_allocation_mask)
__nv_reservedSMEM_allocation_mask:
	.zero		4
.L_2:


//--------------------- .nv.constant0.attn_fwd    --------------------------
	.section	.nv.constant0.attn_fwd,"a",@progbits
	.sectionflags	@""
	.align	4
.nv.constant0.attn_fwd:
	.zero		1032


//--------------------- SYMBOLS --------------------------

	.type		.nv.reservedSmem.offset0,@object
	.size		.nv.reservedSmem.offset0,0x4
	.type		.nv.reservedSmem.cap,@object
	.size		.nv.reservedSmem.cap,0x4
